def matmul_kernel(
    a_ptr,
    b_ptr,
    c_ptr,
    M,
    N,
    K,
    stride_am,
    stride_ak,
    stride_bk,
    stride_bn,
    stride_cm,
    stride_cn,
    BLOCK_M: tl.constexpr,
    BLOCK_N: tl.constexpr,
    BLOCK_K: tl.constexpr,
    GROUP_M: tl.constexpr,
):
    pid = tl.program_id(axis=0)
    num_pid_m = tl.cdiv(M, BLOCK_M)
    num_pid_n = tl.cdiv(N, BLOCK_N)
    num_pid_in_group = GROUP_M * num_pid_n
    group_id = pid // num_pid_in_group
    first_pid_m = group_id * GROUP_M
    group_size_m = min(num_pid_m - first_pid_m, GROUP_M)
    pid_m = first_pid_m + ((pid % num_pid_in_group) % group_size_m)
    pid_n = (pid % num_pid_in_group) // group_size_m

    offs_am = (pid_m * BLOCK_M + tl.arange(0, BLOCK_M)) % M
    offs_bn = (pid_n * BLOCK_N + tl.arange(0, BLOCK_N)) % N
    offs_k = tl.arange(0, BLOCK_K)
    a_ptrs = a_ptr + offs_am[:, None] * stride_am + offs_k[None, :] * stride_ak
    b_ptrs = b_ptr + offs_k[:, None] * stride_bk + offs_bn[None, :] * stride_bn

    acc = tl.zeros((BLOCK_M, BLOCK_N), dtype=tl.float32)
    for kk in range(0, tl.cdiv(K, BLOCK_K)):
        a = tl.load(a_ptrs, mask=offs_k[None, :] < K - kk * BLOCK_K, other=0.0)
        b = tl.load(b_ptrs, mask=offs_k[:, None] < K - kk * BLOCK_K, other=0.0)
        acc = tl.dot(a, b, acc)
        a_ptrs += BLOCK_K * stride_ak
        b_ptrs += BLOCK_K * stride_bk

    c = acc.to(c_ptr.dtype.element_ty)
    offs_cm = pid_m * BLOCK_M + tl.arange(0, BLOCK_M)
    offs_cn = pid_n * BLOCK_N + tl.arange(0, BLOCK_N)
    c_ptrs = c_ptr + offs_cm[:, None] * stride_cm + offs_cn[None, :] * stride_cn
    mask = (offs_cm[:, None] < M) & (offs_cn[None, :] < N)
    tl.store(c_ptrs, c, mask=mask)

# config = {"BLOCK_K": 64, "BLOCK_M": 64, "BLOCK_N": 256, "GROUP_M": 8, "arch": "sm_100", "dtype": "fp32", "num_ctas": 1, "num_stages": 3, "num_warps": 8}
# arch = sm_100


// ===== COMPILED SASS (sm_100a) =====

	.target	sm_100a

	.elftype	@"ET_EXEC"


//--------------------- .note.nv.tkinfo           --------------------------
	.section	.note.nv.tkinfo,"",@"SHT_NOTE"
	.sectionflags	@"SHF_NOTE_NV_TKINFO"
	.tkinfo
        /*0018*/ 	.word	0x00000081
        /*0030*/ 	.string	""
        /*0030*/ 	.string	"ptxas-blackwell"
        /*0030*/ 	.string	"Cuda compilation tools, release 12.9, V12.9.86"
        /*0030*/ 	.string	"Build cuda_12.9.r12.9/compiler.36037853_0"
        /*0030*/ 	.string	"-v  -suppress-debug-info  -lineinfo  -arch sm_100a "



//--------------------- .note.nv.cuver            --------------------------
	.section	.note.nv.cuver,"",@"SHT_NOTE"
	.sectionflags	@"SHF_NOTE_NV_CUVER"
        /*0018*/ 	.short	0x0001
        /*001a*/ 	.short	0x0064
        /*001c*/ 	.short	0x0001
        /*001e*/ 	.short	0x0000
        /*0020*/ 	.short	0x0001
        /*0022*/ 	.short	0x0000


//--------------------- .nv.info                  --------------------------
	.section	.nv.info,"",@"SHT_CUDA_INFO"
	.align	4


	//----- nvinfo : EIATTR_REGCOUNT
	.align		4
        /*0000*/ 	.byte	0x04, 0x2f
        /*0002*/ 	.short	(.L_4 - .L_3)
	.align		4
.L_3:
        /*0004*/ 	.word	index@(matmul_kernel)
        /*0008*/ 	.word	0x000000ff


	//----- nvinfo : EIATTR_FRAME_SIZE
	.align		4
.L_4:
        /*000c*/ 	.byte	0x04, 0x11
        /*000e*/ 	.short	(.L_6 - .L_5)
	.align		4
.L_5:
        /*0010*/ 	.word	index@($__internal_2_$__cuda_sm10x_tcgen05_guardrail_trap_unallocated_columns_being_dealloced)
        /*0014*/ 	.word	0x00000100


	//----- nvinfo : EIATTR_FRAME_SIZE
	.align		4
.L_6:
        /*0018*/ 	.byte	0x04, 0x11
        /*001a*/ 	.short	(.L_8 - .L_7)
	.align		4
.L_7:
        /*001c*/ 	.word	index@($__internal_1_$__cuda_sm10x_tcgen05_guardrail_trap_phase_invalid_during_alloc)
        /*0020*/ 	.word	0x00000100


	//----- nvinfo : EIATTR_FRAME_SIZE
	.align		4
.L_8:
        /*0024*/ 	.byte	0x04, 0x11
        /*0026*/ 	.short	(.L_10 - .L_9)
	.align		4
.L_9:
        /*0028*/ 	.word	index@($__internal_0_$__cuda_sm10x_tcgen05_guardrail_trap_col_being_dealloced_not_returned_by_alloc)
        /*002c*/ 	.word	0x00000100


	//----- nvinfo : EIATTR_FRAME_SIZE
	.align		4
.L_10:
        /*0030*/ 	.byte	0x04, 0x11
        /*0032*/ 	.short	(.L_12 - .L_11)
	.align		4
.L_11:
        /*0034*/ 	.word	index@(matmul_kernel)
        /*0038*/ 	.word	0x00000100


	//----- nvinfo : EIATTR_MIN_STACK_SIZE
	.align		4
.L_12:
        /*003c*/ 	.byte	0x04, 0x12
        /*003e*/ 	.short	(.L_14 - .L_13)
	.align		4
.L_13:
        /*0040*/ 	.word	index@(matmul_kernel)
        /*0044*/ 	.word	0x00000100
.L_14:


//--------------------- .nv.info.matmul_kernel    --------------------------
	.section	.nv.info.matmul_kernel,"",@"SHT_CUDA_INFO"
	.sectionflags	@""
	.align	4


	//----- nvinfo : EIATTR_CUDA_API_VERSION
	.align		4
        /*0000*/ 	.byte	0x04, 0x37
        /*0002*/ 	.short	(.L_16 - .L_15)
.L_15:
        /*0004*/ 	.word	0x00000081


	//----- nvinfo : EIATTR_KPARAM_INFO
	.align		4
.L_16:
        /*0008*/ 	.byte	0x04, 0x17
        /*000a*/ 	.short	(.L_18 - .L_17)
.L_17:
        /*000c*/ 	.word	0x00000000
        /*0010*/ 	.short	0x000d
        /*0012*/ 	.short	0x0048
        /*0014*/ 	.byte	0x00, 0xf4, 0x21, 0x00


	//----- nvinfo : EIATTR_KPARAM_INFO
	.align		4
.L_18:
        /*0018*/ 	.byte	0x04, 0x17
        /*001a*/ 	.short	(.L_20 - .L_19)
.L_19:
        /*001c*/ 	.word	0x00000000
        /*0020*/ 	.short	0x000c
        /*0022*/ 	.short	0x0040
        /*0024*/ 	.byte	0x00, 0xf4, 0x21, 0x00


	//----- nvinfo : EIATTR_KPARAM_INFO
	.align		4
.L_20:
        /*0028*/ 	.byte	0x04, 0x17
        /*002a*/ 	.short	(.L_22 - .L_21)
.L_21:
        /*002c*/ 	.word	0x00000000
        /*0030*/ 	.short	0x000b
        /*0032*/ 	.short	0x0038
        /*0034*/ 	.byte	0x00, 0xf0, 0x11, 0x00


	//----- nvinfo : EIATTR_KPARAM_INFO
	.align		4
.L_22:
        /*0038*/ 	.byte	0x04, 0x17
        /*003a*/ 	.short	(.L_24 - .L_23)
.L_23:
        /*003c*/ 	.word	0x00000000
        /*0040*/ 	.short	0x000a
        /*0042*/ 	.short	0x0034
        /*0044*/ 	.byte	0x00, 0xf0, 0x11, 0x00


	//----- nvinfo : EIATTR_KPARAM_INFO
	.align		4
.L_24:
        /*0048*/ 	.byte	0x04, 0x17
        /*004a*/ 	.short	(.L_26 - .L_25)
.L_25:
        /*004c*/ 	.word	0x00000000
        /*0050*/ 	.short	0x0009
        /*0052*/ 	.short	0x0030
        /*0054*/ 	.byte	0x00, 0xf0, 0x11, 0x00


	//----- nvinfo : EIATTR_KPARAM_INFO
	.align		4
.L_26:
        /*0058*/ 	.byte	0x04, 0x17
        /*005a*/ 	.short	(.L_28 - .L_27)
.L_27:
        /*005c*/ 	.word	0x00000000
        /*0060*/ 	.short	0x0008
        /*0062*/ 	.short	0x002c
        /*0064*/ 	.byte	0x00, 0xf0, 0x11, 0x00


	//----- nvinfo : EIATTR_KPARAM_INFO
	.align		4
.L_28:
        /*0068*/ 	.byte	0x04, 0x17
        /*006a*/ 	.short	(.L_30 - .L_29)
.L_29:
        /*006c*/ 	.word	0x00000000
        /*0070*/ 	.short	0x0007
        /*0072*/ 	.short	0x0028
        /*0074*/ 	.byte	0x00, 0xf0, 0x11, 0x00


	//----- nvinfo : EIATTR_KPARAM_INFO
	.align		4
.L_30:
        /*0078*/ 	.byte	0x04, 0x17
        /*007a*/ 	.short	(.L_32 - .L_31)
.L_31:
        /*007c*/ 	.word	0x00000000
        /*0080*/ 	.short	0x0006
        /*0082*/ 	.short	0x0024
        /*0084*/ 	.byte	0x00, 0xf0, 0x11, 0x00


	//----- nvinfo : EIATTR_KPARAM_INFO
	.align		4
.L_32:
        /*0088*/ 	.byte	0x04, 0x17
        /*008a*/ 	.short	(.L_34 - .L_33)
.L_33:
        /*008c*/ 	.word	0x00000000
        /*0090*/ 	.short	0x0005
        /*0092*/ 	.short	0x0020
        /*0094*/ 	.byte	0x00, 0xf0, 0x11, 0x00


	//----- nvinfo : EIATTR_KPARAM_INFO
	.align		4
.L_34:
        /*0098*/ 	.byte	0x04, 0x17
        /*009a*/ 	.short	(.L_36 - .L_35)
.L_35:
        /*009c*/ 	.word	0x00000000
        /*00a0*/ 	.short	0x0004
        /*00a2*/ 	.short	0x001c
        /*00a4*/ 	.byte	0x00, 0xf0, 0x11, 0x00


	//----- nvinfo : EIATTR_KPARAM_INFO
	.align		4
.L_36:
        /*00a8*/ 	.byte	0x04, 0x17
        /*00aa*/ 	.short	(.L_38 - .L_37)
.L_37:
        /*00ac*/ 	.word	0x00000000
        /*00b0*/ 	.short	0x0003
        /*00b2*/ 	.short	0x0018
        /*00b4*/ 	.byte	0x00, 0xf0, 0x11, 0x00


	//----- nvinfo : EIATTR_KPARAM_INFO
	.align		4
.L_38:
        /*00b8*/ 	.byte	0x04, 0x17
        /*00ba*/ 	.short	(.L_40 - .L_39)
.L_39:
        /*00bc*/ 	.word	0x00000000
        /*00c0*/ 	.short	0x0002
        /*00c2*/ 	.short	0x0010
        /*00c4*/ 	.byte	0x00, 0xf4, 0x21, 0x00


	//----- nvinfo : EIATTR_KPARAM_INFO
	.align		4
.L_40:
        /*00c8*/ 	.byte	0x04, 0x17
        /*00ca*/ 	.short	(.L_42 - .L_41)
.L_41:
        /*00cc*/ 	.word	0x00000000
        /*00d0*/ 	.short	0x0001
        /*00d2*/ 	.short	0x0008
        /*00d4*/ 	.byte	0x00, 0xf4, 0x21, 0x00


	//----- nvinfo : EIATTR_KPARAM_INFO
	.align		4
.L_42:
        /*00d8*/ 	.byte	0x04, 0x17
        /*00da*/ 	.short	(.L_44 - .L_43)
.L_43:
        /*00dc*/ 	.word	0x00000000
        /*00e0*/ 	.short	0x0000
        /*00e2*/ 	.short	0x0000
        /*00e4*/ 	.byte	0x00, 0xf4, 0x21, 0x00


	//----- nvinfo : EIATTR_AT_ENTRY_FRAGMENTS
	.align		4
.L_44:
        /*00e8*/ 	.byte	0x04, 0x4f
        /*00ea*/ 	.short	(.L_46 - .L_45)


	//   ....[0]....
.L_45:
        /*00ec*/ 	.word	0x00000004


	//----- nvinfo : EIATTR_RESERVED_SMEM_USED
	.align		4
.L_46:
        /*00f0*/ 	.byte	0x01, 0x41
	.zero		2


	//----- nvinfo : EIATTR_SPARSE_MMA_MASK
	.align		4
        /*00f4*/ 	.byte	0x03, 0x50
        /*00f6*/ 	.short	0x0000


	//----- nvinfo : EIATTR_TCGEN05_1CTA_USED
	.align		4
        /*00f8*/ 	.byte	0x01, 0x51
	.zero		2


	//----- nvinfo : EIATTR_MAXREG_COUNT
	.align		4
        /*00fc*/ 	.byte	0x03, 0x1b
        /*00fe*/ 	.short	0x00ff


	//----- nvinfo : EIATTR_NUM_BARRIERS
	.align		4
        /*0100*/ 	.byte	0x02, 0x4c
        /*0102*/ 	.byte	0x01
	.zero		1


	//----- nvinfo : EIATTR_ANNOTATIONS
	.align		4
        /*0104*/ 	.byte	0x04, 0x55
        /*0106*/ 	.short	(.L_48 - .L_47)


	//   ....[0]....
.L_47:
        /*0108*/ 	.word	0x00000001
        /*010c*/ 	.byte	0x90, 0x0b, 0x00, 0x00, 0x01, 0x00, 0x00, 0x00, 0xd0, 0x0b, 0x00, 0x00, 0x01, 0x00, 0x00, 0x00
        /* <DEDUP_REMOVED lines=61> */
        /*04ec*/ 	.byte	0x50, 0xdc, 0x00, 0x00, 0x01, 0x00, 0x00, 0x00, 0x70, 0xdc, 0x00, 0x00


	//----- nvinfo : EIATTR_INT_WARP_WIDE_INSTR_OFFSETS
	.align		4
.L_48:
        /*04f8*/ 	.byte	0x04, 0x31
        /*04fa*/ 	.short	(.L_50 - .L_49)


	//   ....[0]....
.L_49:
        /*04fc*/ 	.word	0x00004700


	//   ....[1]....
        /*0500*/ 	.word	0x00004730


	//   ....[2]....
        /*0504*/ 	.word	0x00004860


	//   ....[3]....
        /*0508*/ 	.word	0x0000e0f0


	//   ....[4]....
        /*050c*/ 	.word	0x0000e140


	//----- nvinfo : EIATTR_COOP_GROUP_MASK_REGIDS
	.align		4
.L_50:
        /*0510*/ 	.byte	0x04, 0x29
        /*0512*/ 	.short	(.L_52 - .L_51)


	//   ....[0]....
.L_51:
        /*0514*/ 	.word	0xffffffff


	//   ....[1]....
        /*0518*/ 	.word	0xffffffff


	//   ....[2]....
        /*051c*/ 	.word	0xffffffff


	//   ....[3]....
        /*0520*/ 	.word	0xffffffff


	//----- nvinfo : EIATTR_COOP_GROUP_INSTR_OFFSETS
	.align		4
.L_52:
        /*0524*/ 	.byte	0x04, 0x28
        /*0526*/ 	.short	(.L_54 - .L_53)


	//   ....[0]....
.L_53:
        /*0528*/ 	.word	0x00000070


	//   ....[1]....
        /*052c*/ 	.word	0x00000330


	//   ....[2]....
        /*0530*/ 	.word	0x0000df80


	//   ....[3]....
        /*0534*/ 	.word	0x0000e1f0


	//----- nvinfo : EIATTR_VRC_CTA_INIT_COUNT
	.align		4
.L_54:
        /*0538*/ 	.byte	0x02, 0x4a
        /*053a*/ 	.byte	0x80
	.zero		1


	//----- nvinfo : EIATTR_MBARRIER_INSTR_OFFSETS
	.align		4
        /*053c*/ 	.byte	0x04, 0x39
        /*053e*/ 	.short	(.L_56 - .L_55)


	//   ....[0]....
.L_55:
        /*0540*/ 	.word	0x00004980
        /*0544*/ 	.word	0x000000ff
        /*0548*/ 	.word	0x00000000
        /*054c*/ 	.short	0x0100
        /*054e*/ 	.byte	0x1c
	.zero		1


	//   ....[1]....
        /*0550*/ 	.word	0x00004a80
        /*0554*/ 	.word	0x000000ff
        /*0558*/ 	.word	0x0003c008
        /*055c*/ 	.short	0x0100
        /*055e*/ 	.byte	0x1f
	.zero		1


	//   ....[2]....
        /*0560*/ 	.word	0x0000a6d0
        /*0564*/ 	.word	0x000000ff
        /*0568*/ 	.word	0x00000000
        /*056c*/ 	.short	0x010a
        /*056e*/ 	.byte	0x21
	.zero		1


	//   ....[3]....
        /*0570*/ 	.word	0x0000bf70
        /*0574*/ 	.word	0x000000ff
        /*0578*/ 	.word	0x00000000
        /*057c*/ 	.short	0x010a
        /*057e*/ 	.byte	0x1c
	.zero		1


	//   ....[4]....
        /*0580*/ 	.word	0x0000c020
        /*0584*/ 	.word	0x000000ff
        /*0588*/ 	.word	0x0003c000
        /*058c*/ 	.short	0x0108
        /*058e*/ 	.byte	0x1f
	.zero		1


	//   ....[5]....
        /*0590*/ 	.word	0x0000c0c0
        /*0594*/ 	.word	0x000000ff
        /*0598*/ 	.word	0x0003c008
        /*059c*/ 	.short	0x0108
        /*059e*/ 	.byte	0x1f
	.zero		1


	//   ....[6]....
        /*05a0*/ 	.word	0x0000e210
        /*05a4*/ 	.word	0x000000ff
        /*05a8*/ 	.word	0x00000000
        /*05ac*/ 	.short	0x010a
        /*05ae*/ 	.byte	0x21
	.zero		1


	//   ....[7]....
        /*05b0*/ 	.word	0x0000e240
        /*05b4*/ 	.word	0x000000ff
        /*05b8*/ 	.word	0x00000000
        /*05bc*/ 	.short	0x010a
        /*05be*/ 	.byte	0x1c
	.zero		1


	//----- nvinfo : EIATTR_NUM_MBARRIERS
	.align		4
.L_56:
        /*05c0*/ 	.byte	0x03, 0x38
        /*05c2*/ 	.short	0x0002


	//----- nvinfo : EIATTR_EXIT_INSTR_OFFSETS
	.align		4
        /*05c4*/ 	.byte	0x04, 0x1c
        /*05c6*/ 	.short	(.L_58 - .L_57)


	//   ....[0]....
.L_57:
        /*05c8*/ 	.word	0x0000e200


	//----- nvinfo : EIATTR_REQNTID
	.align		4
.L_58:
        /*05cc*/ 	.byte	0x04, 0x10
        /*05ce*/ 	.short	(.L_60 - .L_59)
.L_59:
        /*05d0*/ 	.word	0x00000100
        /*05d4*/ 	.word	0x00000001
        /*05d8*/ 	.word	0x00000001


	//----- nvinfo : EIATTR_CRS_STACK_SIZE
	.align		4
.L_60:
        /*05dc*/ 	.byte	0x04, 0x1e
        /*05de*/ 	.short	(.L_62 - .L_61)
.L_61:
        /*05e0*/ 	.word	0x00000000


	//----- nvinfo : EIATTR_CBANK_PARAM_SIZE
	.align		4
.L_62:
        /*05e4*/ 	.byte	0x03, 0x19
        /*05e6*/ 	.short	0x0050


	//----- nvinfo : EIATTR_PARAM_CBANK
	.align		4
        /*05e8*/ 	.byte	0x04, 0x0a
        /*05ea*/ 	.short	(.L_64 - .L_63)
	.align		4
.L_63:
        /*05ec*/ 	.word	index@(.nv.constant0.matmul_kernel)
        /*05f0*/ 	.short	0x0380
        /*05f2*/ 	.short	0x0050


	//----- nvinfo : EIATTR_SW_WAR
	.align		4
.L_64:
        /*05f4*/ 	.byte	0x04, 0x36
        /*05f6*/ 	.short	(.L_66 - .L_65)
.L_65:
        /*05f8*/ 	.word	0x00000008
.L_66:


//--------------------- .nv.compat                --------------------------
	.section	.nv.compat,"",@"SHT_CUDA_COMPAT_INFO"
	.align	4
        /*0000*/ 	.byte	0x02, 0x02, 0x02, 0x00, 0x02, 0x05, 0x05, 0x00, 0x02, 0x03, 0x00, 0x00, 0x02, 0x06, 0x01, 0x00


//--------------------- .nv.callgraph             --------------------------
	.section	.nv.callgraph,"",@"SHT_CUDA_CALLGRAPH"
	.align	4
	.sectionentsize	8
	.align		4
        /*0000*/ 	.word	0x00000000
	.align		4
        /*0004*/ 	.word	0xffffffff
	.align		4
        /*0008*/ 	.word	0x00000000
	.align		4
        /*000c*/ 	.word	0xfffffffe
	.align		4
        /*0010*/ 	.word	0x00000000
	.align		4
        /*0014*/ 	.word	0xfffffffd
	.align		4
        /*0018*/ 	.word	0x00000000
	.align		4
        /*001c*/ 	.word	0xfffffffc


//--------------------- .text.matmul_kernel       --------------------------
	.section	.text.matmul_kernel,"ax",@progbits
	.align	128
        .global         matmul_kernel
        .type           matmul_kernel,@function
        .size           matmul_kernel,(.L_x_20 - matmul_kernel)
        .other          matmul_kernel,@"STO_CUDA_ENTRY STV_DEFAULT"
matmul_kernel:
.text.matmul_kernel:
[----:B------:R-:W1:Y:S01]  /*0000*/  LDC R1, c[0x0][0x37c] ;  /* 0x0000df00ff017b82 */ /* 0x000e620000000800 */
[----:B------:R-:W2:Y:S01]  /*0010*/  S2R R0, SR_TID.X ;  /* 0x0000000000007919 */ /* 0x000ea20000002100 */
[----:B-1----:R-:W-:Y:S01]  /*0020*/  VIADD R1, R1, 0xffffff00 ;  /* 0xffffff0001017836 */ /* 0x002fe20000000000 */
[----:B--2---:R-:W-:-:S13]  /*0030*/  ISETP.GE.U32.AND P0, PT, R0, 0x20, PT ;  /* 0x000000200000780c */ /* 0x004fda0003f06070 */
[----:B------:R-:W-:Y:S02]  /*0040*/  VOTEU.ANY UP0, P0 ;  /* 0x0000000000ff7886 */ /* 0x000fe40000000100 */
[----:B------:R-:W-:Y:S05]  /*0050*/  BRA.U UP0, `(.L_x_0) ;  /* 0x0000000100b87547 */ /* 0x000fea000b800000 */
[----:B------:R-:W1:Y:S01]  /*0060*/  S2UR UR6, SR_CgaCtaId ;  /* 0x00000000000679c3 */ /* 0x000e620000008800 */
[----:B------:R-:W-:Y:S01]  /*0070*/  NOP ;  /* 0x0000000000007918 */ /* 0x000fe20000000000 */
[----:B------:R-:W-:Y:S02]  /*0080*/  UMOV UR4, 0x40 ;  /* 0x0000004000047882 */ /* 0x000fe40000000000 */
[----:B-1----:R-:W-:-:S09]  /*0090*/  ULEA UR4, UR6, UR4, 0x18 ;  /* 0x0000000406047291 */ /* 0x002fd2000f8ec0ff */
[----:B------:R-:W1:Y:S01]  /*00a0*/  LDS.U8 R0, [UR4] ;  /* 0x00000004ff007984 */ /* 0x000e620008000000 */
[----:B------:R-:W-:Y:S02]  /*00b0*/  UMOV UR4, 0x400 ;  /* 0x0000040000047882 */ /* 0x000fe40000000000 */
[----:B------:R-:W-:Y:S01]  /*00c0*/  ULEA UR4, UR6, UR4, 0x18 ;  /* 0x0000000406047291 */ /* 0x000fe2000f8ec0ff */
[----:B-1----:R-:W-:-:S13]  /*00d0*/  ISETP.NE.AND P0, PT, R0, RZ, PT ;  /* 0x000000ff0000720c */ /* 0x002fda0003f05270 */
[----:B------:R-:W-:Y:S05]  /*00e0*/  @P0 BRA `(.L_x_1) ;  /* 0x00000000007c0947 */ /* 0x000fea0003800000 */
[----:B------:R-:W-:-:S13]  /*00f0*/  ELECT P0, URZ, PT ;  /* 0x0000000000ff782f */ /* 0x000fda0003800000 */
[----:B------:R-:W-:Y:S05]  /*0100*/  @!P0 BRA `(.L_x_2) ;  /* 0x0000000000848947 */ /* 0x000fea0003800000 */
[----:B------:R-:W-:Y:S01]  /*0110*/  UMOV UR5, 0x8 ;  /* 0x0000000800057882 */ /* 0x000fe20000000000 */
[----:B------:R-:W-:Y:S02]  /*0120*/  IMAD.MOV.U32 R4, RZ, RZ, 0x1 ;  /* 0x00000001ff047424 */ /* 0x000fe400078e00ff */
[----:B------:R-:W-:Y:S02]  /*0130*/  IMAD.MOV.U32 R5, RZ, RZ, 0xff ;  /* 0x000000ffff057424 */ /* 0x000fe400078e00ff */
[----:B------:R-:W-:Y:S04]  /*0140*/  DEPBAR.LE SB1, 0x36 ;  /* 0x00009d800000791a */ /* 0x000fe80000000000 */
[----:B------:R-:W1:Y:S02]  /*0150*/  UTCATOMSWS.FIND_AND_SET.ALIGN UP1, UR5, UR5 ;  /* 0x00000005000575e3 */ /* 0x000e640008020800 */
[----:B-1----:R-:W-:-:S04]  /*0160*/  PLOP3.LUT P0, PT, PT, PT, UP1, 0x80, 0x8 ;  /* 0x000000000008781c */ /* 0x002fc80003f0f018 */
[----:B------:R-:W-:-:S04]  /*0170*/  SEL R0, RZ, 0xffffffff, !P0 ;  /* 0xffffffffff007807 */ /* 0x000fc80004000000 */
[----:B------:R-:W-:Y:S01]  /*0180*/  ISETP.NE.AND P0, PT, R0, RZ, PT ;  /* 0x000000ff0000720c */ /* 0x000fe20003f05270 */
[----:B------:R-:W-:-:S12]  /*0190*/  IMAD.U32 R0, RZ, RZ, UR5 ;  /* 0x00000005ff007e24 */ /* 0x000fd8000f8e00ff */
[----:B------:R-:W-:Y:S05]  /*01a0*/  @P0 BRA `(.L_x_3) ;  /* 0x0000000000240947 */ /* 0x000fea0003800000 */
.L_x_4:
[----:B------:R-:W-:Y:S05]  /*01b0*/  NANOSLEEP 0x64 ;  /* 0x000000640000795d */ /* 0x000fea0003800000 */
[----:B------:R-:W-:-:S05]  /*01c0*/  UMOV UR5, 0x8 ;  /* 0x0000000800057882 */ /* 0x000fca0000000000 */
[----:B------:R-:W-:Y:S04]  /*01d0*/  DEPBAR.LE SB1, 0x36 ;  /* 0x00009d800000791a */ /* 0x000fe80000000000 */
[----:B------:R-:W1:Y:S02]  /*01e0*/  UTCATOMSWS.FIND_AND_SET.ALIGN UP1, UR5, UR5 ;  /* 0x00000005000575e3 */ /* 0x000e640008020800 */
[----:B-1----:R-:W-:-:S04]  /*01f0*/  PLOP3.LUT P0, PT, PT, PT, UP1, 0x80, 0x8 ;  /* 0x000000000008781c */ /* 0x002fc80003f0f018 */
[----:B------:R-:W-:-:S04]  /*0200*/  SEL R0, RZ, 0xffffffff, !P0 ;  /* 0xffffffffff007807 */ /* 0x000fc80004000000 */
[----:B------:R-:W-:Y:S01]  /*0210*/  ISETP.NE.AND P0, PT, R0, RZ, PT ;  /* 0x000000ff0000720c */ /* 0x000fe20003f05270 */
[----:B------:R-:W-:-:S12]  /*0220*/  IMAD.U32 R0, RZ, RZ, UR5 ;  /* 0x00000005ff007e24 */ /* 0x000fd8000f8e00ff */
[----:B------:R-:W-:Y:S05]  /*0230*/  @!P0 BRA `(.L_x_4) ;  /* 0xfffffffc00dc8947 */ /* 0x000fea000383ffff */
.L_x_3:
[C---:B------:R-:W-:Y:S01]  /*0240*/  VIADD R3, R0.reuse, 0x10 ;  /* 0x0000001000037836 */ /* 0x040fe20000000000 */
[----:B------:R-:W-:Y:S01]  /*0250*/  UMOV UR5, 0x50 ;  /* 0x0000005000057882 */ /* 0x000fe20000000000 */
[----:B------:R-:W-:Y:S01]  /*0260*/  SHF.L.U32 R2, R5, R0, RZ ;  /* 0x0000000005027219 */ /* 0x000fe200000006ff */
[----:B------:R-:W-:Y:S01]  /*0270*/  ULEA UR5, UR6, UR5, 0x18 ;  /* 0x0000000506057291 */ /* 0x000fe2000f8ec0ff */
[----:B------:R-:W-:Y:S01]  /*0280*/  IMAD.SHL.U32 R0, R0, 0x20, RZ ;  /* 0x0000002000007824 */ /* 0x000fe200078e00ff */
[----:B------:R-:W-:-:S04]  /*0290*/  SHF.L.U32 R3, R4, R3, RZ ;  /* 0x0000000304037219 */ /* 0x000fc800000006ff */
[----:B------:R-:W-:-:S05]  /*02a0*/  LOP3.LUT R2, R3, R2, RZ, 0xfc, !PT ;  /* 0x0000000203027212 */ /* 0x000fca00078efcff */
[----:B------:R1:W-:Y:S04]  /*02b0*/  ATOMS.OR RZ, [UR5], R2 ;  /* 0x00000002ffff798c */ /* 0x0003e8000b000005 */
[----:B------:R1:W-:Y:S01]  /*02c0*/  STS [UR4], R0 ;  /* 0x00000000ff007988 */ /* 0x0003e20008000804 */
[----:B------:R-:W-:Y:S05]  /*02d0*/  BRA `(.L_x_2) ;  /* 0x0000000000107947 */ /* 0x000fea0003800000 */
.L_x_1:
[----:B------:R-:W-:Y:S01]  /*02e0*/  IMAD.MOV.U32 R0, RZ, RZ, -0x1 ;  /* 0xffffffffff007424 */ /* 0x000fe200078e00ff */
[----:B------:R-:W-:-:S04]  /*02f0*/  MOV R2, 0x320 ;  /* 0x0000032000027802 */ /* 0x000fc80000000f00 */
[----:B------:R1:W-:Y:S03]  /*0300*/  STS [UR4], R0 ;  /* 0x00000000ff007988 */ /* 0x0003e60008000804 */
[----:B-1----:R-:W-:Y:S05]  /*0310*/  CALL.REL.NOINC `($__internal_1_$__cuda_sm10x_tcgen05_guardrail_trap_phase_invalid_during_alloc) ;  /* 0x000000dc00e07944 */ /* 0x002fea0003c00000 */
.L_x_2:
[----:B------:R-:W-:Y:S05]  /*0320*/  WARPSYNC.ALL ;  /* 0x0000000000007948 */ /* 0x000fea0003800000 */
[----:B------:R-:W-:Y:S01]  /*0330*/  NOP ;  /* 0x0000000000007918 */ /* 0x000fe20000000000 */
.L_x_0:
[----:B------:R-:W2:Y:S01]  /*0340*/  LDC.64 R4, c[0x0][0x398] ;  /* 0x0000e600ff047b82 */ /* 0x000ea20000000a00 */
[----:B------:R-:W3:Y:S01]  /*0350*/  S2R R8, SR_CTAID.X ;  /* 0x0000000000087919 */ /* 0x000ee20000002500 */
[----:B------:R-:W4:Y:S01]  /*0360*/  LDCU UR32, c[0x0][0x3a0] ;  /* 0x00007400ff2077ac */ /* 0x000f220008000800 */
[----:B------:R-:W5:Y:S01]  /*0370*/  S2R R86, SR_TID.X ;  /* 0x0000000000567919 */ /* 0x000f620000002100 */
[----:B------:R-:W1:Y:S04]  /*0380*/  LDCU.64 UR16, c[0x0][0x3a8] ;  /* 0x00007500ff1077ac */ /* 0x000e680008000a00 */
[----:B------:R-:W1:Y:S01]  /*0390*/  S2UR UR6, SR_CgaCtaId ;  /* 0x00000000000679c3 */ /* 0x000e620000008800 */
[----:B------:R-:W1:Y:S01]  /*03a0*/  LDCU.128 UR20, c[0x0][0x380] ;  /* 0x00007000ff1477ac */ /* 0x000e620008000c00 */
[----:B------:R-:W-:Y:S01]  /*03b0*/  UMOV UR31, 0x400 ;  /* 0x00000400001f7882 */ /* 0x000fe20000000000 */
[----:B------:R-:W1:Y:S01]  /*03c0*/  LDCU UR10, c[0x0][0x3b0] ;  /* 0x00007600ff0a77ac */ /* 0x000e620008000800 */
[----:B------:R-:W1:Y:S01]  /*03d0*/  LDCU.64 UR38, c[0x0][0x358] ;  /* 0x00006b00ff2677ac */ /* 0x000e620008000a00 */
[----:B----4-:R-:W-:Y:S01]  /*03e0*/  UIADD3 UR12, UPT, UPT, UR32, 0x3f, URZ ;  /* 0x0000003f200c7890 */ /* 0x010fe2000fffe0ff */
[----:B-12---:R-:W-:Y:S01]  /*03f0*/  VIADD R0, R5, 0xff ;  /* 0x000000ff05007836 */ /* 0x006fe20000000000 */
[----:B------:R-:W-:Y:S01]  /*0400*/  UMOV UR8, 0x1 ;  /* 0x0000000100087882 */ /* 0x000fe20000000000 */
[----:B------:R-:W-:Y:S01]  /*0410*/  IMAD.U32 R139, RZ, RZ, UR16 ;  /* 0x00000010ff8b7e24 */ /* 0x000fe2000f8e00ff */
[----:B------:R-:W-:-:S02]  /*0420*/  UISETP.GT.AND UP1, UPT, UR12, 0x3f, UPT ;  /* 0x0000003f0c00788c */ /* 0x000fc4000bf24270 */
[----:B------:R-:W-:Y:S02]  /*0430*/  SHF.R.S32.HI R3, RZ, 0x1f, R0 ;  /* 0x0000001fff037819 */ /* 0x000fe40000011400 */
[----:B------:R-:W-:Y:S02]  /*0440*/  USEL UR4, URZ, 0x4, !UP1 ;  /* 0x00000004ff047887 */ /* 0x000fe4000c800000 */
[----:B------:R-:W-:Y:S01]  /*0450*/  LEA.HI R3, R3, R0, RZ, 0x8 ;  /* 0x0000000003037211 */ /* 0x000fe200078f40ff */
[----:B------:R-:W-:Y:S01]  /*0460*/  ULEA UR31, UR6, UR31, 0x18 ;  /* 0x0000001f061f7291 */ /* 0x000fe2000f8ec0ff */
[----:B---3--:R-:W-:Y:S02]  /*0470*/  IABS R10, R8 ;  /* 0x00000008000a7213 */ /* 0x008fe40000000000 */
[----:B------:R-:W-:Y:S01]  /*0480*/  SHF.R.S32.HI R3, RZ, 0x8, R3 ;  /* 0x00000008ff037819 */ /* 0x000fe20000011403 */
[----:B------:R-:W-:Y:S01]  /*0490*/  IMAD.U32 R23, RZ, RZ, UR4 ;  /* 0x00000004ff177e24 */ /* 0x000fe2000f8e00ff */
[----:B-----5:R-:W-:-:S03]  /*04a0*/  LOP3.LUT R52, R86, 0x3f, RZ, 0xc0, !PT ;  /* 0x0000003f56347812 */ /* 0x020fc600078ec0ff */
[----:B------:R-:W-:Y:S01]  /*04b0*/  IMAD.SHL.U32 R7, R3, 0x8, RZ ;  /* 0x0000000803077824 */ /* 0x000fe200078e00ff */
[----:B------:R-:W1:Y:S04]  /*04c0*/  LDCU UR4, c[0x0][0x3a4] ;  /* 0x00007480ff0477ac */ /* 0x000e680008000800 */
[-C--:B------:R-:W-:Y:S02]  /*04d0*/  IABS R9, R7.reuse ;  /* 0x0000000700097213 */ /* 0x080fe40000000000 */
[----:B------:R-:W-:Y:S02]  /*04e0*/  IABS R12, R7 ;  /* 0x00000007000c7213 */ /* 0x000fe40000000000 */
[----:B------:R-:W2:Y:S08]  /*04f0*/  I2F.RP R0, R9 ;  /* 0x0000000900007306 */ /* 0x000eb00000209400 */
[----:B--2---:R-:W2:Y:S02]  /*0500*/  MUFU.RCP R0, R0 ;  /* 0x0000000000007308 */ /* 0x004ea40000001000 */
[----:B--2---:R-:W-:-:S02]  /*0510*/  VIADD R2, R0, 0xffffffe ;  /* 0x0ffffffe00027836 */ /* 0x004fc40000000000 */
[----:B------:R-:W-:-:S04]  /*0520*/  IMAD.MOV R0, RZ, RZ, -R12 ;  /* 0x000000ffff007224 */ /* 0x000fc800078e0a0c */
[----:B------:R2:W3:Y:S02]  /*0530*/  F2I.FTZ.U32.TRUNC.NTZ R3, R2 ;  /* 0x0000000200037305 */ /* 0x0004e4000021f000 */
[----:B--2---:R-:W-:Y:S02]  /*0540*/  IMAD.MOV.U32 R2, RZ, RZ, RZ ;  /* 0x000000ffff027224 */ /* 0x004fe400078e00ff */
[----:B---3--:R-:W-:-:S04]  /*0550*/  IMAD.MOV R6, RZ, RZ, -R3 ;  /* 0x000000ffff067224 */ /* 0x008fc800078e0a03 */
[----:B------:R-:W-:Y:S02]  /*0560*/  IMAD R11, R6, R9, RZ ;  /* 0x00000009060b7224 */ /* 0x000fe400078e02ff */
[----:B------:R-:W-:Y:S02]  /*0570*/  IMAD.MOV.U32 R6, RZ, RZ, R10 ;  /* 0x000000ffff067224 */ /* 0x000fe400078e000a */
[----:B------:R-:W-:-:S06]  /*0580*/  IMAD.HI.U32 R3, R3, R11, R2 ;  /* 0x0000000b03037227 */ /* 0x000fcc00078e0002 */
[----:B------:R-:W-:-:S04]  /*0590*/  IMAD.HI.U32 R3, R3, R6, RZ ;  /* 0x0000000603037227 */ /* 0x000fc800078e00ff */
[----:B------:R-:W-:Y:S01]  /*05a0*/  IMAD R0, R3, R0, R6 ;  /* 0x0000000003007224 */ /* 0x000fe200078e0206 */
[----:B------:R-:W-:Y:S01]  /*05b0*/  IABS R6, R5 ;  /* 0x0000000500067213 */ /* 0x000fe20000000000 */
[----:B------:R-:W-:Y:S03]  /*05c0*/  BAR.SYNC.DEFER_BLOCKING 0x0 ;  /* 0x0000000000007b1d */ /* 0x000fe60000010000 */
[----:B------:R-:W-:-:S13]  /*05d0*/  ISETP.GT.U32.AND P1, PT, R9, R0, PT ;  /* 0x000000000900720c */ /* 0x000fda0003f24070 */
[----:B------:R-:W-:Y:S02]  /*05e0*/  @!P1 IMAD.IADD R0, R0, 0x1, -R9 ;  /* 0x0000000100009824 */ /* 0x000fe400078e0a09 */
[----:B------:R-:W-:Y:S01]  /*05f0*/  @!P1 VIADD R3, R3, 0x1 ;  /* 0x0000000103039836 */ /* 0x000fe20000000000 */
[----:B------:R-:W-:Y:S02]  /*0600*/  ISETP.NE.AND P1, PT, R7, RZ, PT ;  /* 0x000000ff0700720c */ /* 0x000fe40003f25270 */
[----:B------:R-:W-:Y:S02]  /*0610*/  ISETP.GE.U32.AND P0, PT, R0, R9, PT ;  /* 0x000000090000720c */ /* 0x000fe40003f06070 */
[----:B------:R-:W-:Y:S01]  /*0620*/  LOP3.LUT R0, R8, R7, RZ, 0x3c, !PT ;  /* 0x0000000708007212 */ /* 0x000fe200078e3cff */
[----:B------:R-:W2:Y:S03]  /*0630*/  I2F.RP R9, R6 ;  /* 0x0000000600097306 */ /* 0x000ea60000209400 */
[----:B------:R-:W-:Y:S01]  /*0640*/  ISETP.GE.AND P2, PT, R0, RZ, PT ;  /* 0x000000ff0000720c */ /* 0x000fe20003f46270 */
[----:B------:R-:W-:-:S06]  /*0650*/  VIADD R0, R4, 0x3f ;  /* 0x0000003f04007836 */ /* 0x000fcc0000000000 */
[----:B------:R-:W-:-:S04]  /*0660*/  @P0 VIADD R3, R3, 0x1 ;  /* 0x0000000103030836 */ /* 0x000fc80000000000 */
[----:B------:R-:W-:Y:S01]  /*0670*/  IMAD.MOV.U32 R2, RZ, RZ, R3 ;  /* 0x000000ffff027224 */ /* 0x000fe200078e0003 */
[----:B------:R-:W-:Y:S01]  /*0680*/  SHF.R.S32.HI R3, RZ, 0x1f, R0 ;  /* 0x0000001fff037819 */ /* 0x000fe20000011400 */
[----:B--2---:R-:W2:Y:S02]  /*0690*/  MUFU.RCP R9, R9 ;  /* 0x0000000900097308 */ /* 0x004ea40000001000 */
[----:B------:R-:W-:Y:S01]  /*06a0*/  @!P2 IMAD.MOV R2, RZ, RZ, -R2 ;  /* 0x000000ffff02a224 */ /* 0x000fe200078e0a02 */
[----:B------:R-:W-:Y:S02]  /*06b0*/  @!P1 LOP3.LUT R2, RZ, R7, RZ, 0x33, !PT ;  /* 0x00000007ff029212 */ /* 0x000fe400078e33ff */
[----:B------:R-:W-:-:S03]  /*06c0*/  LEA.HI R3, R3, R0, RZ, 0x6 ;  /* 0x0000000003037211 */ /* 0x000fc600078f30ff */
[----:B------:R-:W-:Y:S02]  /*06d0*/  IMAD.SHL.U32 R16, R2, 0x8, RZ ;  /* 0x0000000802107824 */ /* 0x000fe400078e00ff */
[----:B------:R-:W-:-:S03]  /*06e0*/  IMAD.MOV R2, RZ, RZ, -R2 ;  /* 0x000000ffff027224 */ /* 0x000fc600078e0a02 */
[----:B------:R-:W-:Y:S01]  /*06f0*/  LEA.HI.SX32 R3, R3, -R16, 0x1a ;  /* 0x8000001003037211 */ /* 0x000fe200078fd2ff */
[----:B------:R-:W-:Y:S01]  /*0700*/  IMAD R20, R7, R2, R8 ;  /* 0x0000000207147224 */ /* 0x000fe200078e0208 */
[----:B------:R-:W-:Y:S01]  /*0710*/  IABS R8, R4 ;  /* 0x0000000400087213 */ /* 0x000fe20000000000 */
[----:B------:R-:W-:Y:S01]  /*0720*/  IMAD.MOV.U32 R2, RZ, RZ, RZ ;  /* 0x000000ffff027224 */ /* 0x000fe200078e00ff */
[----:B------:R-:W-:Y:S01]  /*0730*/  VIMNMX R17, PT, PT, R3, 0x8, PT ;  /* 0x0000000803117848 */ /* 0x000fe20003fe0100 */
[----:B--2---:R-:W-:Y:S02]  /*0740*/  VIADD R12, R9, 0xffffffe ;  /* 0x0ffffffe090c7836 */ /* 0x004fe40000000000 */
[----:B------:R-:W-:Y:S01]  /*0750*/  IMAD.SHL.U32 R9, R86, 0x4, RZ ;  /* 0x0000000456097824 */ /* 0x000fe200078e00ff */
[----:B------:R-:W-:Y:S01]  /*0760*/  IABS R11, R17 ;  /* 0x00000011000b7213 */ /* 0x000fe20000000000 */
[----:B------:R2:W3:Y:S08]  /*0770*/  F2I.FTZ.U32.TRUNC.NTZ R13, R12 ;  /* 0x0000000c000d7305 */ /* 0x0004f0000021f000 */
[----:B------:R-:W4:Y:S01]  /*0780*/  I2F.RP R0, R11 ;  /* 0x0000000b00007306 */ /* 0x000f220000209400 */
[----:B--2---:R-:W-:-:S02]  /*0790*/  IMAD.MOV.U32 R12, RZ, RZ, RZ ;  /* 0x000000ffff0c7224 */ /* 0x004fc400078e00ff */
[----:B---3--:R-:W-:-:S04]  /*07a0*/  IMAD.MOV R15, RZ, RZ, -R13 ;  /* 0x000000ffff0f7224 */ /* 0x008fc800078e0a0d */
[----:B------:R-:W-:Y:S01]  /*07b0*/  IMAD R15, R15, R6, RZ ;  /* 0x000000060f0f7224 */ /* 0x000fe200078e02ff */
[----:B----4-:R-:W2:Y:S02]  /*07c0*/  MUFU.RCP R0, R0 ;  /* 0x0000000000007308 */ /* 0x010ea40000001000 */
[----:B--2---:R-:W-:Y:S01]  /*07d0*/  VIADD R3, R0, 0xffffffe ;  /* 0x0ffffffe00037836 */ /* 0x004fe20000000000 */
[----:B------:R-:W-:-:S05]  /*07e0*/  IABS R0, R20 ;  /* 0x0000001400007213 */ /* 0x000fca0000000000 */
[----:B------:R-:W2:Y:S02]  /*07f0*/  F2I.FTZ.U32.TRUNC.NTZ R3, R3 ;  /* 0x0000000300037305 */ /* 0x000ea4000021f000 */
[----:B--2---:R-:W-:-:S04]  /*0800*/  IMAD.MOV R10, RZ, RZ, -R3 ;  /* 0x000000ffff0a7224 */ /* 0x004fc800078e0a03 */
[----:B------:R-:W-:Y:S01]  /*0810*/  IMAD R7, R10, R11, RZ ;  /* 0x0000000b0a077224 */ /* 0x000fe200078e02ff */
[----:B------:R-:W-:-:S03]  /*0820*/  IABS R10, R17 ;  /* 0x00000011000a7213 */ /* 0x000fc60000000000 */
[----:B------:R-:W-:Y:S02]  /*0830*/  IMAD.HI.U32 R2, R3, R7, R2 ;  /* 0x0000000703027227 */ /* 0x000fe400078e0002 */
[----:B------:R-:W2:Y:S02]  /*0840*/  I2F.RP R3, R8 ;  /* 0x0000000800037306 */ /* 0x000ea40000209400 */
[----:B------:R-:W-:Y:S02]  /*0850*/  IMAD.MOV.U32 R7, RZ, RZ, R0 ;  /* 0x000000ffff077224 */ /* 0x000fe400078e0000 */
[----:B------:R-:W-:Y:S01]  /*0860*/  IMAD.MOV R0, RZ, RZ, -R10 ;  /* 0x000000ffff007224 */ /* 0x000fe200078e0a0a */
[----:B------:R-:W-:Y:S01]  /*0870*/  SHF.R.U32.HI R10, RZ, 0x5, R86 ;  /* 0x00000005ff0a7819 */ /* 0x000fe20000011656 */
[----:B------:R-:W-:-:S03]  /*0880*/  IMAD.HI.U32 R2, R2, R7, RZ ;  /* 0x0000000702027227 */ /* 0x000fc600078e00ff */
[----:B------:R-:W-:Y:S01]  /*0890*/  R2UR UR9, R10 ;  /* 0x000000000a0972ca */ /* 0x000fe200000e0000 */
[----:B------:R-:W-:Y:S01]  /*08a0*/  IMAD R0, R2, R0, R7 ;  /* 0x0000000002007224 */ /* 0x000fe200078e0207 */
[----:B------:R-:W-:-:S04]  /*08b0*/  LOP3.LUT R10, R9, 0x7c, RZ, 0xc0, !PT ;  /* 0x0000007c090a7812 */ /* 0x000fc800078ec0ff */
[----:B------:R-:W-:Y:S01]  /*08c0*/  ISETP.GT.U32.AND P1, PT, R11, R0, PT ;  /* 0x000000000b00720c */ /* 0x000fe20003f24070 */
[----:B--2---:R2:W3:Y:S06]  /*08d0*/  MUFU.RCP R7, R3 ;  /* 0x0000000300077308 */ /* 0x0044ec0000001000 */
[----:B------:R-:W-:Y:S01]  /*08e0*/  USHF.L.U32 UR5, UR9, 0x5, URZ ;  /* 0x0000000509057899 */ /* 0x000fe200080006ff */
[----:B--2---:R-:W-:-:S03]  /*08f0*/  LOP3.LUT R3, R86, 0xc0, RZ, 0xc0, !PT ;  /* 0x000000c056037812 */ /* 0x004fc600078ec0ff */
[----:B------:R-:W-:Y:S02]  /*0900*/  ULOP3.LUT UR5, UR5, 0x80, URZ, 0xc0, !UPT ;  /* 0x0000008005057892 */ /* 0x000fe4000f8ec0ff */
[----:B------:R-:W-:Y:S01]  /*0910*/  @!P1 IMAD.IADD R0, R0, 0x1, -R11 ;  /* 0x0000000100009824 */ /* 0x000fe200078e0a0b */
[----:B------:R-:W-:Y:S01]  /*0920*/  SHF.R.U32.HI R18, RZ, 0x2, R3 ;  /* 0x00000002ff127819 */ /* 0x000fe20000011603 */
[----:B------:R-:W-:Y:S01]  /*0930*/  @!P1 VIADD R2, R2, 0x1 ;  /* 0x0000000102029836 */ /* 0x000fe20000000000 */
[----:B------:R-:W-:Y:S02]  /*0940*/  ISETP.NE.AND P1, PT, R17, RZ, PT ;  /* 0x000000ff1100720c */ /* 0x000fe40003f25270 */
[----:B------:R-:W-:Y:S01]  /*0950*/  ISETP.GE.U32.AND P0, PT, R0, R11, PT ;  /* 0x0000000b0000720c */ /* 0x000fe20003f06070 */
[----:B---3--:R-:W-:Y:S01]  /*0960*/  VIADD R7, R7, 0xffffffe ;  /* 0x0ffffffe07077836 */ /* 0x008fe20000000000 */
[----:B------:R-:W-:-:S03]  /*0970*/  LOP3.LUT R0, R20, R17, RZ, 0x3c, !PT ;  /* 0x0000001114007212 */ /* 0x000fc600078e3cff */
[----:B------:R2:W3:Y:S01]  /*0980*/  F2I.FTZ.U32.TRUNC.NTZ R11, R7 ;  /* 0x00000007000b7305 */ /* 0x0004e2000021f000 */
[----:B------:R-:W-:Y:S02]  /*0990*/  ISETP.GE.AND P2, PT, R0, RZ, PT ;  /* 0x000000ff0000720c */ /* 0x000fe40003f46270 */
[----:B------:R-:W-:-:S05]  /*09a0*/  SHF.R.U32.HI R0, RZ, 0x6, R86 ;  /* 0x00000006ff007819 */ /* 0x000fca0000011656 */
[----:B------:R-:W-:Y:S02]  /*09b0*/  @P0 VIADD R2, R2, 0x1 ;  /* 0x0000000102020836 */ /* 0x000fe40000000000 */
[----:B--2---:R-:W-:-:S04]  /*09c0*/  IMAD.HI.U32 R7, R13, R15, R12 ;  /* 0x0000000f0d077227 */ /* 0x004fc800078e000c */
[----:B------:R-:W-:Y:S01]  /*09d0*/  IMAD.MOV.U32 R33, RZ, RZ, R2 ;  /* 0x000000ffff217224 */ /* 0x000fe200078e0002 */
[----:B------:R-:W-:Y:S01]  /*09e0*/  SGXT.U32 R2, R0, 0x2 ;  /* 0x000000020002781a */ /* 0x000fe20000000000 */
[----:B------:R-:W-:Y:S02]  /*09f0*/  IMAD R13, R3, 0x2, R10 ;  /* 0x00000002030d7824 */ /* 0x000fe400078e020a */
[----:B------:R-:W-:Y:S01]  /*0a00*/  @!P2 IMAD.MOV R33, RZ, RZ, -R33 ;  /* 0x000000ffff21a224 */ /* 0x000fe200078e0a21 */
[----:B------:R-:W-:Y:S01]  /*0a10*/  @!P1 LOP3.LUT R33, RZ, R17, RZ, 0x33, !PT ;  /* 0x00000011ff219212 */ /* 0x000fe200078e33ff */
[----:B---3--:R-:W-:Y:S01]  /*0a20*/  IMAD.MOV R15, RZ, RZ, -R11 ;  /* 0x000000ffff0f7224 */ /* 0x008fe200078e0a0b */
[C---:B------:R-:W-:Y:S02]  /*0a30*/  ISETP.GE.AND P0, PT, R2.reuse, UR32, PT ;  /* 0x0000002002007c0c */ /* 0x040fe4000bf06270 */
[--C-:B------:R-:W-:Y:S01]  /*0a40*/  PRMT R0, R2, 0x6540, R33.reuse ;  /* 0x0000654002007816 */ /* 0x100fe20000000021 */
[----:B------:R-:W-:Y:S01]  /*0a50*/  IMAD.MOV R12, RZ, RZ, -R33 ;  /* 0x000000ffff0c7224 */ /* 0x000fe200078e0a21 */
[----:B------:R-:W-:Y:S01]  /*0a60*/  SEL R10, R23, RZ, !P0 ;  /* 0x000000ff170a7207 */ /* 0x000fe20004000000 */
[----:B------:R-:W-:Y:S01]  /*0a70*/  IMAD.SHL.U32 R33, R33, 0x100, RZ ;  /* 0x0000010021217824 */ /* 0x000fe200078e00ff */
[----:B------:R-:W-:Y:S01]  /*0a80*/  IABS R14, R0 ;  /* 0x00000000000e7213 */ /* 0x000fe20000000000 */
[----:B------:R-:W-:Y:S01]  /*0a90*/  IMAD R12, R17, R12, R20 ;  /* 0x0000000c110c7224 */ /* 0x000fe200078e0214 */
[----:B------:R-:W-:Y:S01]  /*0aa0*/  LOP3.LUT R18, R13, R18, RZ, 0x3c, !PT ;  /* 0x000000120d127212 */ /* 0x000fe200078e3cff */
[----:B------:R-:W-:Y:S01]  /*0ab0*/  IMAD R13, R15, R8, RZ ;  /* 0x000000080f0d7224 */ /* 0x000fe200078e02ff */
[--C-:B------:R-:W-:Y:S01]  /*0ac0*/  LOP3.LUT R131, R33, 0x8, R2.reuse, 0xfe, !PT ;  /* 0x0000000821837812 */ /* 0x100fe200078efe02 */
[----:B------:R-:W-:Y:S01]  /*0ad0*/  IMAD.HI.U32 R9, R7, R14, RZ ;  /* 0x0000000e07097227 */ /* 0x000fe200078e00ff */
[----:B------:R-:W-:-:S02]  /*0ae0*/  LOP3.LUT R129, R33, 0x14, R2, 0xfe, !PT ;  /* 0x0000001421817812 */ /* 0x000fc400078efe02 */
[----:B------:R-:W-:Y:S01]  /*0af0*/  ISETP.NE.U32.AND P0, PT, R10, RZ, PT ;  /* 0x000000ff0a00720c */ /* 0x000fe20003f05070 */
[----:B------:R-:W-:Y:S01]  /*0b00*/  IMAD.MOV.U32 R10, RZ, RZ, RZ ;  /* 0x000000ffff0a7224 */ /* 0x000fe200078e00ff */
[----:B------:R-:W-:Y:S01]  /*0b10*/  IABS R19, R131 ;  /* 0x0000008300137213 */ /* 0x000fe20000000000 */
[----:B------:R-:W-:Y:S01]  /*0b20*/  IMAD.IADD R12, R16, 0x1, R12 ;  /* 0x00000001100c7824 */ /* 0x000fe200078e020c */
[----:B------:R-:W-:Y:S01]  /*0b30*/  IABS R24, R129 ;  /* 0x0000008100187213 */ /* 0x000fe20000000000 */
[----:B------:R-:W-:Y:S01]  /*0b40*/  IMAD.HI.U32 R10, R11, R13, R10 ;  /* 0x0000000d0b0a7227 */ /* 0x000fe200078e000a */
[C-C-:B------:R-:W-:Y:S02]  /*0b50*/  LOP3.LUT R132, R33.reuse, 0x4, R2.reuse, 0xfe, !PT ;  /* 0x0000000421847812 */ /* 0x140fe400078efe02 */
[--C-:B------:R-:W-:Y:S01]  /*0b60*/  LOP3.LUT R121, R33, 0xc, R2.reuse, 0xfe, !PT ;  /* 0x0000000c21797812 */ /* 0x100fe200078efe02 */
[----:B------:R-:W-:Y:S01]  /*0b70*/  IMAD.HI.U32 R13, R7, R19, RZ ;  /* 0x00000013070d7227 */ /* 0x000fe200078e00ff */
[--C-:B------:R-:W-:Y:S01]  /*0b80*/  LOP3.LUT R130, R33, 0x10, R2.reuse, 0xfe, !PT ;  /* 0x0000001021827812 */ /* 0x100fe200078efe02 */
[----:B------:R-:W-:Y:S01]  /*0b90*/  STL [R1+0x34], R132 ;  /* 0x0000348401007387 */ /* 0x000fe20000100800 */
[----:B------:R-:W-:Y:S01]  /*0ba0*/  IABS R17, R132 ;  /* 0x0000008400117213 */ /* 0x000fe20000000000 */
[----:B------:R-:W-:Y:S01]  /*0bb0*/  IMAD.HI.U32 R16, R7, R24, RZ ;  /* 0x0000001807107227 */ /* 0x000fe200078e00ff */
[----:B------:R-:W-:Y:S01]  /*0bc0*/  IABS R20, R121 ;  /* 0x0000007900147213 */ /* 0x000fe20000000000 */
[----:B------:R-:W-:Y:S01]  /*0bd0*/  STL [R1+0x30], R131 ;  /* 0x0000308301007387 */ /* 0x000fe20000100800 */
[----:B------:R-:W-:Y:S01]  /*0be0*/  IABS R22, R130 ;  /* 0x0000008200167213 */ /* 0x000fe20000000000 */
[----:B------:R-:W-:Y:S01]  /*0bf0*/  IMAD.MOV R9, RZ, RZ, -R9 ;  /* 0x000000ffff097224 */ /* 0x000fe200078e0a09 */
[C-C-:B------:R-:W-:Y:S01]  /*0c00*/  LOP3.LUT R128, R33.reuse, 0x18, R2.reuse, 0xfe, !PT ;  /* 0x0000001821807812 */ /* 0x140fe200078efe02 */
[----:B------:R-:W-:Y:S01]  /*0c10*/  IMAD.MOV R13, RZ, RZ, -R13 ;  /* 0x000000ffff0d7224 */ /* 0x000fe200078e0a0d */
[C---:B------:R-:W-:Y:S01]  /*0c20*/  LOP3.LUT R126, R33.reuse, 0x20, R2, 0xfe, !PT ;  /* 0x00000020217e7812 */ /* 0x040fe200078efe02 */
[----:B------:R-:W-:Y:S01]  /*0c30*/  IMAD.MOV R25, RZ, RZ, -R16 ;  /* 0x000000ffff197224 */ /* 0x000fe200078e0a10 */
[C---:B------:R-:W-:Y:S01]  /*0c40*/  LOP3.LUT R125, R33.reuse, 0x24, R2, 0xfe, !PT ;  /* 0x00000024217d7812 */ /* 0x040fe200078efe02 */
[C---:B------:R-:W-:Y:S01]  /*0c50*/  IMAD R9, R6.reuse, R9, R14 ;  /* 0x0000000906097224 */ /* 0x040fe200078e020e */
[--C-:B------:R-:W-:Y:S01]  /*0c60*/  LOP3.LUT R124, R33, 0x28, R2.reuse, 0xfe, !PT ;  /* 0x00000028217c7812 */ /* 0x100fe200078efe02 */
[C---:B------:R-:W-:Y:S01]  /*0c70*/  IMAD.HI.U32 R11, R7.reuse, R17, RZ ;  /* 0x00000011070b7227 */ /* 0x040fe200078e00ff */
[----:B------:R-:W-:Y:S01]  /*0c80*/  IABS R26, R126 ;  /* 0x0000007e001a7213 */ /* 0x000fe20000000000 */
[----:B------:R-:W-:Y:S01]  /*0c90*/  STL [R1+0x2c], R121 ;  /* 0x00002c7901007387 */ /* 0x000fe20000100800 */
[----:B------:R-:W-:Y:S01]  /*0ca0*/  IABS R28, R125 ;  /* 0x0000007d001c7213 */ /* 0x000fe20000000000 */
[----:B------:R-:W-:Y:S01]  /*0cb0*/  IMAD.HI.U32 R14, R7, R20, RZ ;  /* 0x00000014070e7227 */ /* 0x000fe200078e00ff */
[----:B------:R-:W-:Y:S01]  /*0cc0*/  IABS R30, R124 ;  /* 0x0000007c001e7213 */ /* 0x000fe20000000000 */
[----:B------:R-:W-:Y:S01]  /*0cd0*/  STL [R1+0x28], R130 ;  /* 0x0000288201007387 */ /* 0x000fe20000100800 */
[C-C-:B------:R-:W-:Y:S01]  /*0ce0*/  LOP3.LUT R123, R33.reuse, 0x2c, R2.reuse, 0xfe, !PT ;  /* 0x0000002c217b7812 */ /* 0x140fe200078efe02 */
[----:B------:R-:W-:Y:S01]  /*0cf0*/  IMAD R13, R6, R13, R19 ;  /* 0x0000000d060d7224 */ /* 0x000fe200078e0213 */
[----:B------:R-:W-:Y:S01]  /*0d00*/  LOP3.LUT R252, R33, 0x3c, R2, 0xfe, !PT ;  /* 0x0000003c21fc7812 */ /* 0x000fe200078efe02 */
[----:B------:R-:W-:Y:S01]  /*0d10*/  IMAD.HI.U32 R15, R7, R22, RZ ;  /* 0x00000016070f7227 */ /* 0x000fe200078e00ff */
[----:B------:R-:W-:Y:S01]  /*0d20*/  LOP3.LUT R116, R0, 0x40, RZ, 0xfc, !PT ;  /* 0x0000004000747812 */ /* 0x000fe200078efcff */
[----:B------:R2:W-:Y:S01]  /*0d30*/  STL [R1+0x24], R129 ;  /* 0x0000248101007387 */ /* 0x0005e20000100800 */
[----:B------:R-:W-:Y:S01]  /*0d40*/  IABS R41, R252 ;  /* 0x000000fc00297213 */ /* 0x000fe20000000000 */
[----:B------:R-:W-:Y:S01]  /*0d50*/  IMAD R19, R6, R25, R24 ;  /* 0x0000001906137224 */ /* 0x000fe200078e0218 */
[----:B------:R-:W-:Y:S01]  /*0d60*/  IABS R24, R128 ;  /* 0x0000008000187213 */ /* 0x000fe20000000000 */
[----:B------:R-:W-:Y:S01]  /*0d70*/  IMAD.MOV R11, RZ, RZ, -R11 ;  /* 0x000000ffff0b7224 */ /* 0x000fe200078e0a0b */
[----:B------:R-:W-:Y:S01]  /*0d80*/  LOP3.LUT R108, R0, 0x50, RZ, 0xfc, !PT ;  /* 0x00000050006c7812 */ /* 0x000fe200078efcff */
[----:B------:R-:W-:Y:S01]  /*0d90*/  IMAD.MOV R21, RZ, RZ, -R14 ;  /* 0x000000ffff157224 */ /* 0x000fe200078e0a0e */
[----:B------:R-:W-:Y:S01]  /*0da0*/  IABS R45, R116 ;  /* 0x00000074002d7213 */ /* 0x000fe20000000000 */
[----:B------:R-:W-:Y:S01]  /*0db0*/  IMAD.MOV R15, RZ, RZ, -R15 ;  /* 0x000000ffff0f7224 */ /* 0x000fe200078e0a0f */
[C-C-:B------:R-:W-:Y:S01]  /*0dc0*/  LOP3.LUT R118, R33.reuse, 0x38, R2.reuse, 0xfe, !PT ;  /* 0x0000003821767812 */ /* 0x140fe200078efe02 */
[C---:B------:R-:W-:Y:S01]  /*0dd0*/  IMAD R11, R6.reuse, R11, R17 ;  /* 0x0000000b060b7224 */ /* 0x040fe200078e0211 */
[----:B------:R-:W-:Y:S01]  /*0de0*/  LOP3.LUT R127, R33, 0x1c, R2, 0xfe, !PT ;  /* 0x0000001c217f7812 */ /* 0x000fe200078efe02 */
[----:B------:R-:W-:Y:S01]  /*0df0*/  IMAD R17, R6, R21, R20 ;  /* 0x0000001506117224 */ /* 0x000fe200078e0214 */
[----:B------:R-:W-:Y:S01]  /*0e00*/  IABS R51, R108 ;  /* 0x0000006c00337213 */ /* 0x000fe20000000000 */
[C---:B------:R-:W-:Y:S01]  /*0e10*/  IMAD.HI.U32 R14, R7.reuse, R24, RZ ;  /* 0x00000018070e7227 */ /* 0x040fe200078e00ff */
[----:B------:R-:W-:Y:S01]  /*0e20*/  IABS R37, R118 ;  /* 0x0000007600257213 */ /* 0x000fe20000000000 */
[----:B------:R-:W-:Y:S01]  /*0e30*/  STL [R1+0x20], R128 ;  /* 0x0000208001007387 */ /* 0x000fe20000100800 */
[----:B------:R-:W-:Y:S01]  /*0e40*/  LOP3.LUT R106, R0, 0x54, RZ, 0xfc, !PT ;  /* 0x00000054006a7812 */ /* 0x000fe200078efcff */
[----:B------:R-:W-:Y:S01]  /*0e50*/  IMAD.HI.U32 R20, R7, R26, RZ ;  /* 0x0000001a07147227 */ /* 0x000fe200078e00ff */
[----:B------:R-:W-:Y:S01]  /*0e60*/  IABS R27, R127 ;  /* 0x0000007f001b7213 */ /* 0x000fe20000000000 */
[----:B------:R-:W-:Y:S01]  /*0e70*/  STL [R1+0x1c], R127 ;  /* 0x00001c7f01007387 */ /* 0x000fe20000100800 */
[C---:B------:R-:W-:Y:S01]  /*0e80*/  LOP3.LUT R120, R33.reuse, 0x34, R2, 0xfe, !PT ;  /* 0x0000003421787812 */ /* 0x040fe200078efe02 */
[----:B------:R-:W-:Y:S01]  /*0e90*/  IMAD R15, R6, R15, R22 ;  /* 0x0000000f060f7224 */ /* 0x000fe200078e0216 */
[----:B------:R-:W-:Y:S01]  /*0ea0*/  LOP3.LUT R122, R33, 0x30, R2, 0xfe, !PT ;  /* 0x00000030217a7812 */ /* 0x000fe200078efe02 */
[C---:B------:R-:W-:Y:S01]  /*0eb0*/  IMAD.HI.U32 R21, R7.reuse, R28, RZ ;  /* 0x0000001c07157227 */ /* 0x040fe200078e00ff */
[----:B------:R-:W-:Y:S01]  /*0ec0*/  IABS R55, R106 ;  /* 0x0000006a00377213 */ /* 0x000fe20000000000 */
[----:B------:R-:W-:Y:S01]  /*0ed0*/  STL [R1+0x18], R126 ;  /* 0x0000187e01007387 */ /* 0x000fe20000100800 */
[----:B------:R-:W-:Y:S01]  /*0ee0*/  IABS R33, R120 ;  /* 0x0000007800217213 */ /* 0x000fe20000000000 */
[C---:B------:R-:W-:Y:S01]  /*0ef0*/  IMAD.HI.U32 R22, R7.reuse, R30, RZ ;  /* 0x0000001e07167227 */ /* 0x040fe200078e00ff */
[C---:B------:R-:W-:Y:S01]  /*0f00*/  LOP3.LUT R110, R0.reuse, 0x4c, RZ, 0xfc, !PT ;  /* 0x0000004c006e7812 */ /* 0x040fe200078efcff */
[----:B------:R3:W-:Y:S01]  /*0f10*/  STL [R1+0x14], R125 ;  /* 0x0000147d01007387 */ /* 0x0007e20000100800 */
[C---:B------:R-:W-:Y:S01]  /*0f20*/  LOP3.LUT R98, R0.reuse, 0x64, RZ, 0xfc, !PT ;  /* 0x0000006400627812 */ /* 0x040fe200078efcff */
[----:B------:R-:W-:Y:S01]  /*0f30*/  IMAD.MOV R25, RZ, RZ, -R14 ;  /* 0x000000ffff197224 */ /* 0x000fe200078e0a0e */
[----:B------:R-:W-:Y:S01]  /*0f40*/  IABS R47, R110 ;  /* 0x0000006e002f7213 */ /* 0x000fe20000000000 */
[----:B------:R-:W-:Y:S01]  /*0f50*/  IMAD.MOV R29, RZ, RZ, -R20 ;  /* 0x000000ffff1d7224 */ /* 0x000fe200078e0a14 */
[----:B------:R-:W-:Y:S01]  /*0f60*/  IABS R61, R98 ;  /* 0x00000062003d7213 */ /* 0x000fe20000000000 */
[----:B------:R-:W-:Y:S01]  /*0f70*/  IMAD.MOV R31, RZ, RZ, -R21 ;  /* 0x000000ffff1f7224 */ /* 0x000fe200078e0a15 */
[----:B------:R-:W-:Y:S01]  /*0f80*/  IABS R39, R122 ;  /* 0x0000007a00277213 */ /* 0x000fe20000000000 */
[----:B------:R-:W-:Y:S01]  /*0f90*/  IMAD.MOV R35, RZ, RZ, -R22 ;  /* 0x000000ffff237224 */ /* 0x000fe200078e0a16 */
[----:B------:R-:W-:Y:S01]  /*0fa0*/  LOP3.LUT R112, R0, 0x48, RZ, 0xfc, !PT ;  /* 0x0000004800707812 */ /* 0x000fe200078efcff */
[----:B------:R-:W-:Y:S01]  /*0fb0*/  IMAD R21, R6, R25, R24 ;  /* 0x0000001906157224 */ /* 0x000fe200078e0218 */
[----:B------:R-:W-:Y:S01]  /*0fc0*/  LOP3.LUT R100, R0, 0x60, RZ, 0xfc, !PT ;  /* 0x0000006000647812 */ /* 0x000fe200078efcff */
[C---:B------:R-:W-:Y:S01]  /*0fd0*/  IMAD R25, R6.reuse, R29, R26 ;  /* 0x0000001d06197224 */ /* 0x040fe200078e021a */
[----:B------:R-:W-:Y:S01]  /*0fe0*/  IABS R43, R112 ;  /* 0x00000070002b7213 */ /* 0x000fe20000000000 */
[----:B------:R-:W-:Y:S01]  /*0ff0*/  IMAD R29, R6, R31, R28 ;  /* 0x0000001f061d7224 */ /* 0x000fe200078e021c */
[----:B------:R-:W-:Y:S01]  /*1000*/  LOP3.LUT R96, R0, 0x68, RZ, 0xfc, !PT ;  /* 0x0000006800607812 */ /* 0x000fe200078efcff */
[----:B------:R-:W-:Y:S01]  /*1010*/  IMAD R31, R6, R35, R30 ;  /* 0x00000023061f7224 */ /* 0x000fe200078e021e */
[----:B------:R-:W-:Y:S01]  /*1020*/  IABS R35, R123 ;  /* 0x0000007b00237213 */ /* 0x000fe20000000000 */
[C---:B------:R-:W-:Y:S01]  /*1030*/  IMAD.HI.U32 R24, R7.reuse, R41, RZ ;  /* 0x0000002907187227 */ /* 0x040fe200078e00ff */
[C---:B------:R-:W-:Y:S01]  /*1040*/  LOP3.LUT R114, R0.reuse, 0x44, RZ, 0xfc, !PT ;  /* 0x0000004400727812 */ /* 0x040fe200078efcff */
[----:B------:R-:W-:Y:S01]  /*1050*/  STL [R1+0x10], R124 ;  /* 0x0000107c01007387 */ /* 0x000fe20000100800 */
[----:B------:R-:W-:Y:S01]  /*1060*/  IABS R59, R100 ;  /* 0x00000064003b7213 */ /* 0x000fe20000000000 */
[C---:B------:R-:W-:Y:S01]  /*1070*/  IMAD.HI.U32 R14, R7.reuse, R35, RZ ;  /* 0x00000023070e7227 */ /* 0x040fe200078e00ff */
[----:B------:R-:W-:Y:S01]  /*1080*/  IABS R63, R96 ;  /* 0x00000060003f7213 */ /* 0x000fe20000000000 */
[----:B------:R4:W-:Y:S01]  /*1090*/  STL [R1+0xc], R123 ;  /* 0x00000c7b01007387 */ /* 0x0009e20000100800 */
[----:B------:R-:W-:Y:S01]  /*10a0*/  IABS R49, R114 ;  /* 0x0000007200317213 */ /* 0x000fe20000000000 */
[----:B------:R-:W-:Y:S01]  /*10b0*/  IMAD.MOV R14, RZ, RZ, -R14 ;  /* 0x000000ffff0e7224 */ /* 0x000fe200078e0a0e */
[C---:B------:R-:W-:Y:S01]  /*10c0*/  LOP3.LUT R102, R0.reuse, 0x5c, RZ, 0xfc, !PT ;  /* 0x0000005c00667812 */ /* 0x040fe200078efcff */
[----:B------:R-:W-:Y:S01]  /*10d0*/  IMAD.MOV R24, RZ, RZ, -R24 ;  /* 0x000000ffff187224 */ /* 0x000fe200078e0a18 */
[----:B------:R-:W-:Y:S01]  /*10e0*/  LOP3.LUT R92, R0, 0x70, RZ, 0xfc, !PT ;  /* 0x00000070005c7812 */ /* 0x000fe200078efcff */
[----:B------:R-:W-:Y:S01]  /*10f0*/  IMAD R35, R6, R14, R35 ;  /* 0x0000000e06237224 */ /* 0x000fe200078e0223 */
[----:B------:R-:W-:Y:S01]  /*1100*/  IABS R57, R102 ;  /* 0x0000006600397213 */ /* 0x000fe20000000000 */
[C---:B------:R-:W-:Y:S01]  /*1110*/  IMAD.HI.U32 R14, R7.reuse, R45, RZ ;  /* 0x0000002d070e7227 */ /* 0x040fe200078e00ff */
[----:B------:R-:W-:Y:S01]  /*1120*/  LOP3.LUT R88, R0, 0x78, RZ, 0xfc, !PT ;  /* 0x0000007800587812 */ /* 0x000fe200078efcff */
[----:B------:R-:W-:Y:S01]  /*1130*/  STL [R1+0x8], R122 ;  /* 0x0000087a01007387 */ /* 0x000fe20000100800 */
[----:B------:R-:W-:Y:S01]  /*1140*/  IABS R67, R92 ;  /* 0x0000005c00437213 */ /* 0x000fe20000000000 */
[----:B------:R-:W-:Y:S01]  /*1150*/  IMAD R41, R6, R24, R41 ;  /* 0x0000001806297224 */ /* 0x000fe200078e0229 */
[C---:B------:R-:W-:Y:S01]  /*1160*/  LOP3.LUT R104, R0.reuse, 0x58, RZ, 0xfc, !PT ;  /* 0x0000005800687812 */ /* 0x040fe200078efcff */
[C---:B------:R-:W-:Y:S01]  /*1170*/  IMAD.HI.U32 R24, R7.reuse, R51, RZ ;  /* 0x0000003307187227 */ /* 0x040fe200078e00ff */
[----:B------:R-:W-:Y:S01]  /*1180*/  IABS R73, R88 ;  /* 0x0000005800497213 */ /* 0x000fe20000000000 */
[----:B------:R-:W-:Y:S01]  /*1190*/  STL [R1+0x4], R120 ;  /* 0x0000047801007387 */ /* 0x000fe20000100800 */
[----:B------:R-:W-:Y:S01]  /*11a0*/  IABS R53, R104 ;  /* 0x0000006800357213 */ /* 0x000fe20000000000 */
[----:B------:R-:W-:Y:S01]  /*11b0*/  IMAD.MOV R14, RZ, RZ, -R14 ;  /* 0x000000ffff0e7224 */ /* 0x000fe200078e0a0e */
[C---:B------:R-:W-:Y:S01]  /*11c0*/  LOP3.LUT R90, R0.reuse, 0x74, RZ, 0xfc, !PT ;  /* 0x00000074005a7812 */ /* 0x040fe200078efcff */
[C---:B------:R-:W-:Y:S01]  /*11d0*/  IMAD.HI.U32 R22, R7.reuse, R37, RZ ;  /* 0x0000002507167227 */ /* 0x040fe200078e00ff */
[C---:B------:R-:W-:Y:S01]  /*11e0*/  LOP3.LUT R84, R0.reuse, 0x7c, RZ, 0xfc, !PT ;  /* 0x0000007c00547812 */ /* 0x040fe200078efcff */
[----:B------:R-:W-:Y:S01]  /*11f0*/  STL [R1], R118 ;  /* 0x0000007601007387 */ /* 0x000fe20000100800 */
[----:B------:R-:W-:Y:S01]  /*1200*/  IABS R69, R90 ;  /* 0x0000005a00457213 */ /* 0x000fe20000000000 */
[C---:B------:R-:W-:Y:S01]  /*1210*/  IMAD.HI.U32 R16, R7.reuse, R27, RZ ;  /* 0x0000001b07107227 */ /* 0x040fe200078e00ff */
[----:B------:R-:W-:Y:S01]  /*1220*/  IABS R71, R84 ;  /* 0x0000005400477213 */ /* 0x000fe20000000000 */
[----:B------:R-:W-:Y:S01]  /*1230*/  STL [R1+0xa4], R116 ;  /* 0x0000a47401007387 */ /* 0x000fe20000100800 */
[C---:B------:R-:W-:Y:S01]  /*1240*/  LOP3.LUT R94, R0.reuse, 0x6c, RZ, 0xfc, !PT ;  /* 0x0000006c005e7812 */ /* 0x040fe200078efcff */
[----:B------:R-:W-:Y:S01]  /*1250*/  IMAD.MOV R24, RZ, RZ, -R24 ;  /* 0x000000ffff187224 */ /* 0x000fe200078e0a18 */
[----:B------:R-:W-:Y:S01]  /*1260*/  LOP3.LUT R82, R0, 0x80, RZ, 0xfc, !PT ;  /* 0x0000008000527812 */ /* 0x000fe200078efcff */
[----:B------:R-:W-:Y:S01]  /*1270*/  IMAD R45, R6, R14, R45 ;  /* 0x0000000e062d7224 */ /* 0x000fe200078e022d */
[----:B------:R-:W-:Y:S01]  /*1280*/  IABS R65, R94 ;  /* 0x0000005e00417213 */ /* 0x000fe20000000000 */
[----:B------:R-:W-:Y:S01]  /*1290*/  IMAD.MOV R22, RZ, RZ, -R22 ;  /* 0x000000ffff167224 */ /* 0x000fe200078e0a16 */
        /* <DEDUP_REMOVED lines=8> */
[----:B------:R-:W-:Y:S01]  /*1320*/  LOP3.LUT R74, R0, 0x90, RZ, 0xfc, !PT ;  /* 0x00000090004a7812 */ /* 0x000fe200078efcff */
[----:B------:R-:W-:Y:S01]  /*1330*/  STL [R1+0xf4], R112 ;  /* 0x0000f47001007387 */ /* 0x000fe20000100800 */
[----:B------:R-:W-:Y:S01]  /*1340*/  IABS R79, R80 ;  /* 0x00000050004f7213 */ /* 0x000fe20000000000 */
[C---:B------:R-:W-:Y:S01]  /*1350*/  IMAD R51, R6.reuse, R24, R51 ;  /* 0x0000001806337224 */ /* 0x040fe200078e0233 */
[----:B------:R-:W-:Y:S01]  /*1360*/  IABS R81, R74 ;  /* 0x0000004a00517213 */ /* 0x000fe20000000000 */
[----:B------:R-:W-:Y:S01]  /*1370*/  IMAD R37, R6, R22, R37 ;  /* 0x0000001606257224 */ /* 0x000fe200078e0225 */
[C---:B------:R-:W-:Y:S01]  /*1380*/  LOP3.LUT R72, R0.reuse, 0x94, RZ, 0xfc, !PT ;  /* 0x0000009400487812 */ /* 0x040fe200078efcff */
[----:B------:R-:W-:Y:S01]  /*1390*/  IMAD.MOV R24, RZ, RZ, -R14 ;  /* 0x000000ffff187224 */ /* 0x000fe200078e0a0e */
[----:B------:R-:W-:Y:S01]  /*13a0*/  LOP3.LUT R70, R0, 0x98, RZ, 0xfc, !PT ;  /* 0x0000009800467812 */ /* 0x000fe200078efcff */
[----:B------:R-:W-:Y:S01]  /*13b0*/  IMAD R27, R6, R16, R27 ;  /* 0x00000010061b7224 */ /* 0x000fe200078e021b */
[----:B------:R-:W-:Y:S01]  /*13c0*/  IABS R89, R72 ;  /* 0x0000004800597213 */ /* 0x000fe20000000000 */
[----:B------:R-:W-:Y:S01]  /*13d0*/  IMAD.MOV R20, RZ, RZ, -R20 ;  /* 0x000000ffff147224 */ /* 0x000fe200078e0a14 */
[----:B------:R-:W-:Y:S01]  /*13e0*/  IABS R93, R70 ;  /* 0x00000046005d7213 */ /* 0x000fe20000000000 */
[C---:B------:R-:W-:Y:S01]  /*13f0*/  IMAD.HI.U32 R22, R7.reuse, R47, RZ ;  /* 0x0000002f07167227 */ /* 0x040fe200078e00ff */
[C---:B------:R-:W-:Y:S01]  /*1400*/  LOP3.LUT R64, R0.reuse, 0xa4, RZ, 0xfc, !PT ;  /* 0x000000a400407812 */ /* 0x040fe200078efcff */
[----:B------:R-:W-:Y:S01]  /*1410*/  STL [R1+0xf0], R110 ;  /* 0x0000f06e01007387 */ /* 0x000fe20000100800 */
[C---:B------:R-:W-:Y:S01]  /*1420*/  LOP3.LUT R60, R0.reuse, 0xac, RZ, 0xfc, !PT ;  /* 0x000000ac003c7812 */ /* 0x040fe200078efcff */
[C---:B------:R-:W-:Y:S01]  /*1430*/  IMAD.HI.U32 R14, R7.reuse, R61, RZ ;  /* 0x0000003d070e7227 */ /* 0x040fe200078e00ff */
[----:B------:R-:W-:Y:S01]  /*1440*/  IABS R91, R64 ;  /* 0x00000040005b7213 */ /* 0x000fe20000000000 */
[----:B------:R-:W-:Y:S01]  /*1450*/  STL [R1+0xec], R108 ;  /* 0x0000ec6c01007387 */ /* 0x000fe20000100800 */
[----:B------:R-:W-:Y:S01]  /*1460*/  IABS R101, R60 ;  /* 0x0000003c00657213 */ /* 0x000fe20000000000 */
[C---:B------:R-:W-:Y:S01]  /*1470*/  IMAD.HI.U32 R16, R7.reuse, R39, RZ ;  /* 0x0000002707107227 */ /* 0x040fe200078e00ff */
[----:B------:R-:W-:Y:S01]  /*1480*/  LOP3.LUT R34, R0, 0xfc, RZ, 0xfc, !PT ;  /* 0x000000fc00227812 */ /* 0x000fe200078efcff */
[----:B------:R-:W-:Y:S01]  /*1490*/  STL [R1+0xe8], R106 ;  /* 0x0000e86a01007387 */ /* 0x000fe20000100800 */
[C---:B------:R-:W-:Y:S01]  /*14a0*/  ISETP.GT.U32.AND P4, PT, R6.reuse, R9, PT ;  /* 0x000000090600720c */ /* 0x040fe20003f84070 */
[C---:B------:R-:W-:Y:S01]  /*14b0*/  IMAD R33, R6.reuse, R20, R33 ;  /* 0x0000001406217224 */ /* 0x040fe200078e0221 */
[----:B------:R-:W-:Y:S01]  /*14c0*/  IABS R83, R34 ;  /* 0x0000002200537213 */ /* 0x000fe20000000000 */
[----:B------:R-:W-:Y:S01]  /*14d0*/  IMAD.MOV R22, RZ, RZ, -R22 ;  /* 0x000000ffff167224 */ /* 0x000fe200078e0a16 */
[C---:B------:R-:W-:Y:S01]  /*14e0*/  ISETP.GT.U32.AND P1, PT, R6.reuse, R11, PT ;  /* 0x0000000b0600720c */ /* 0x040fe20003f24070 */
[----:B------:R-:W-:Y:S01]  /*14f0*/  IMAD.MOV R14, RZ, RZ, -R14 ;  /* 0x000000ffff0e7224 */ /* 0x000fe200078e0a0e */
[----:B------:R-:W-:Y:S01]  /*1500*/  ISETP.GT.U32.AND P3, PT, R6, R13, PT ;  /* 0x0000000d0600720c */ /* 0x000fe20003f64070 */
[----:B------:R-:W-:Y:S01]  /*1510*/  IMAD.MOV R16, RZ, RZ, -R16 ;  /* 0x000000ffff107224 */ /* 0x000fe200078e0a10 */
[C---:B------:R-:W-:Y:S01]  /*1520*/  LOP3.LUT R76, R0.reuse, 0x8c, RZ, 0xfc, !PT ;  /* 0x0000008c004c7812 */ /* 0x040fe200078efcff */
[C---:B------:R-:W-:Y:S01]  /*1530*/  IMAD.HI.U32 R20, R7.reuse, R43, RZ ;  /* 0x0000002b07147227 */ /* 0x040fe200078e00ff */
[----:B------:R-:W-:Y:S01]  /*1540*/  LOP3.LUT R68, R0, 0x9c, RZ, 0xfc, !PT ;  /* 0x0000009c00447812 */ /* 0x000fe200078efcff */
[----:B------:R-:W-:Y:S01]  /*1550*/  STL [R1+0xe4], R104 ;  /* 0x0000e46801007387 */ /* 0x000fe20000100800 */
[----:B------:R-:W-:Y:S01]  /*1560*/  IABS R87, R76 ;  /* 0x0000004c00577213 */ /* 0x000fe20000000000 */
[----:B------:R-:W-:Y:S01]  /*1570*/  IMAD R47, R6, R22, R47 ;  /* 0x00000016062f7224 */ /* 0x000fe200078e022f */
[----:B------:R-:W-:Y:S01]  /*1580*/  LOP3.LUT R66, R0, 0xa0, RZ, 0xfc, !PT ;  /* 0x000000a000427812 */ /* 0x000fe200078efcff */
[C---:B------:R-:W-:Y:S01]  /*1590*/  IMAD R61, R6.reuse, R14, R61 ;  /* 0x0000000e063d7224 */ /* 0x040fe200078e023d */
[----:B------:R-:W-:Y:S01]  /*15a0*/  IABS R95, R68 ;  /* 0x00000044005f7213 */ /* 0x000fe20000000000 */
[----:B------:R-:W-:Y:S01]  /*15b0*/  IMAD R39, R6, R16, R39 ;  /* 0x0000001006277224 */ /* 0x000fe200078e0227 */
[----:B------:R-:W-:Y:S01]  /*15c0*/  IABS R97, R66 ;  /* 0x0000004200617213 */ /* 0x000fe20000000000 */
[----:B------:R-:W-:Y:S01]  /*15d0*/  IMAD.MOV R20, RZ, RZ, -R20 ;  /* 0x000000ffff147224 */ /* 0x000fe200078e0a14 */
[C---:B------:R-:W-:Y:S01]  /*15e0*/  LOP3.LUT R62, R0.reuse, 0xa8, RZ, 0xfc, !PT ;  /* 0x000000a8003e7812 */ /* 0x040fe200078efcff */
[C---:B------:R-:W-:Y:S01]  /*15f0*/  IMAD.HI.U32 R22, R7.reuse, R59, RZ ;  /* 0x0000003b07167227 */ /* 0x040fe200078e00ff */
[C---:B------:R-:W-:Y:S01]  /*1600*/  LOP3.LUT R58, R0.reuse, 0xb0, RZ, 0xfc, !PT ;  /* 0x000000b0003a7812 */ /* 0x040fe200078efcff */
[----:B------:R-:W-:Y:S01]  /*1610*/  STL [R1+0xe0], R102 ;  /* 0x0000e06601007387 */ /* 0x000fe20000100800 */
[----:B------:R-:W-:Y:S01]  /*1620*/  IABS R99, R62 ;  /* 0x0000003e00637213 */ /* 0x000fe20000000000 */
[C---:B------:R-:W-:Y:S01]  /*1630*/  IMAD.HI.U32 R14, R7.reuse, R63, RZ ;  /* 0x0000003f070e7227 */ /* 0x040fe200078e00ff */
[C---:B------:R-:W-:Y:S01]  /*1640*/  LOP3.LUT R56, R0.reuse, 0xb4, RZ, 0xfc, !PT ;  /* 0x000000b400387812 */ /* 0x040fe200078efcff */
[----:B------:R-:W-:Y:S01]  /*1650*/  STL [R1+0xdc], R100 ;  /* 0x0000dc6401007387 */ /* 0x000fe20000100800 */
[----:B------:R-:W-:Y:S01]  /*1660*/  IABS R103, R58 ;  /* 0x0000003a00677213 */ /* 0x000fe20000000000 */
        /* <DEDUP_REMOVED lines=9> */
[C---:B------:R-:W-:Y:S01]  /*1700*/  LOP3.LUT R50, R0.reuse, 0xbc, RZ, 0xfc, !PT ;  /* 0x000000bc00327812 */ /* 0x040fe200078efcff */
[----:B------:R-:W-:Y:S01]  /*1710*/  IMAD.MOV R24, RZ, RZ, -R14 ;  /* 0x000000ffff187224 */ /* 0x000fe200078e0a0e */
        /* <DEDUP_REMOVED lines=10> */
[----:B------:R-:W-:Y:S01]  /*17c0*/  LOP3.LUT R40, R0, 0xd0, RZ, 0xfc, !PT ;  /* 0x000000d000287812 */ /* 0x000fe200078efcff */
[----:B------:R-:W-:Y:S01]  /*17d0*/  IMAD R59, R6, R22, R59 ;  /* 0x00000016063b7224 */ /* 0x000fe200078e023b */
[----:B------:R-:W-:Y:S01]  /*17e0*/  LOP3.LUT R42, R0, 0xcc, RZ, 0xfc, !PT ;  /* 0x000000cc002a7812 */ /* 0x000fe200078efcff */
[----:B------:R-:W-:Y:S01]  /*17f0*/  IMAD R49, R6, R16, R49 ;  /* 0x0000001006317224 */ /* 0x000fe200078e0231 */
[----:B------:R-:W-:Y:S01]  /*1800*/  IABS R115, R44 ;  /* 0x0000002c00737213 */ /* 0x000fe20000000000 */
[----:B------:R-:W-:Y:S01]  /*1810*/  IMAD.MOV R20, RZ, RZ, -R20 ;  /* 0x000000ffff147224 */ /* 0x000fe200078e0a14 */
[----:B------:R-:W-:Y:S01]  /*1820*/  IABS R119, R40 ;  /* 0x0000002800777213 */ /* 0x000fe20000000000 */
[C---:B------:R-:W-:Y:S01]  /*1830*/  IMAD.HI.U32 R22, R7.reuse, R73, RZ ;  /* 0x0000004907167227 */ /* 0x040fe200078e00ff */
[----:B------:R-:W-:Y:S01]  /*1840*/  IABS R117, R42 ;  /* 0x0000002a00757213 */ /* 0x000fe20000000000 */
[----:B------:R-:W-:Y:S01]  /*1850*/  STL [R1+0xcc], R92 ;  /* 0x0000cc5c01007387 */ /* 0x000fe20000100800 */
[C---:B------:R-:W-:Y:S01]  /*1860*/  LOP3.LUT R36, R0.reuse, 0xd8, RZ, 0xfc, !PT ;  /* 0x000000d800247812 */ /* 0x040fe200078efcff */
[----:B------:R-:W-:Y:S01]  /*1870*/  IMAD.MOV R14, RZ, RZ, -R14 ;  /* 0x000000ffff0e7224 */ /* 0x000fe200078e0a0e */
[C---:B------:R-:W-:Y:S01]  /*1880*/  LOP3.LUT R38, R0.reuse, 0xd4, RZ, 0xfc, !PT ;  /* 0x000000d400267812 */ /* 0x040fe200078efcff */
[----:B------:R-:W-:Y:S01]  /*1890*/  IMAD.HI.U32 R16, R7, R53, RZ ;  /* 0x0000003507107227 */ /* 0x000fe200078e00ff */
[C---:B------:R-:W-:Y:S01]  /*18a0*/  LOP3.LUT R28, R0.reuse, 0xdc, RZ, 0xfc, !PT ;  /* 0x000000dc001c7812 */ /* 0x040fe200078efcff */
[----:B------:R-:W-:Y:S01]  /*18b0*/  STL [R1+0xc8], R90 ;  /* 0x0000c85a01007387 */ /* 0x000fe20000100800 */
[----:B------:R-:W-:Y:S01]  /*18c0*/  LOP3.LUT R26, R0, 0xe0, RZ, 0xfc, !PT ;  /* 0x000000e0001a7812 */ /* 0x000fe200078efcff */
[----:B------:R-:W-:-:S02]  /*18d0*/  IMAD R57, R6, R20, R57 ;  /* 0x0000001406397224 */ /* 0x000fc400078e0239 */
[----:B------:R-:W-:Y:S01]  /*18e0*/  IMAD.MOV R22, RZ, RZ, -R22 ;  /* 0x000000ffff167224 */ /* 0x000fe200078e0a16 */
[----:B------:R-:W-:Y:S01]  /*18f0*/  STL [R1+0xc4], R88 ;  /* 0x0000c45801007387 */ /* 0x000fe20000100800 */
[----:B------:R-:W-:Y:S02]  /*1900*/  IMAD R67, R6, R14, R67 ;  /* 0x0000000e06437224 */ /* 0x000fe400078e0243 */
[----:B------:R-:W-:Y:S01]  /*1910*/  IMAD.MOV R16, RZ, RZ, -R16 ;  /* 0x000000ffff107224 */ /* 0x000fe200078e0a10 */
[----:B------:R-:W-:Y:S01]  /*1920*/  STL [R1+0xc0], R84 ;  /* 0x0000c05401007387 */ /* 0x000fe20000100800 */
[----:B------:R-:W-:-:S03]  /*1930*/  IMAD.HI.U32 R20, R7, R69, RZ ;  /* 0x0000004507147227 */ /* 0x000fc600078e00ff */
[----:B------:R-:W-:Y:S01]  /*1940*/  STL [R1+0xbc], R82 ;  /* 0x0000bc5201007387 */ /* 0x000fe20000100800 */
[----:B------:R-:W-:-:S03]  /*1950*/  IMAD.HI.U32 R14, R7, R71, RZ ;  /* 0x00000047070e7227 */ /* 0x000fc600078e00ff */
[----:B------:R-:W-:Y:S01]  /*1960*/  STL [R1+0xb8], R80 ;  /* 0x0000b85001007387 */ /* 0x000fe20000100800 */
[C---:B------:R-:W-:Y:S02]  /*1970*/  IMAD R73, R6.reuse, R22, R73 ;  /* 0x0000001606497224 */ /* 0x040fe400078e0249 */
[----:B------:R-:W-:Y:S01]  /*1980*/  IMAD R53, R6, R16, R53 ;  /* 0x0000001006357224 */ /* 0x000fe200078e0235 */
[----:B------:R-:W-:Y:S01]  /*1990*/  STL [R1+0xb4], R78 ;  /* 0x0000b44e01007387 */ /* 0x000fe20000100800 */
[----:B------:R-:W-:Y:S02]  /*19a0*/  IMAD.MOV R20, RZ, RZ, -R20 ;  /* 0x000000ffff147224 */ /* 0x000fe400078e0a14 */
[----:B------:R-:W-:Y:S01]  /*19b0*/  IMAD.MOV R22, RZ, RZ, -R14 ;  /* 0x000000ffff167224 */ /* 0x000fe200078e0a0e */
[----:B------:R-:W-:Y:S01]  /*19c0*/  STL [R1+0xb0], R76 ;  /* 0x0000b04c01007387 */ /* 0x000fe20000100800 */
[----:B------:R-:W-:-:S03]  /*19d0*/  IMAD.HI.U32 R16, R7, R65, RZ ;  /* 0x0000004107107227 */ /* 0x000fc600078e00ff */
[----:B------:R-:W-:Y:S01]  /*19e0*/  STL [R1+0xac], R74 ;  /* 0x0000ac4a01007387 */ /* 0x000fe20000100800 */
[----:B------:R-:W-:-:S03]  /*19f0*/  IMAD.HI.U32 R14, R7, R77, RZ ;  /* 0x0000004d070e7227 */ /* 0x000fc600078e00ff */
[----:B------:R-:W-:Y:S01]  /*1a00*/  STL [R1+0xa8], R72 ;  /* 0x0000a84801007387 */ /* 0x000fe20000100800 */
[----:B------:R-:W-:Y:S02]  /*1a10*/  IMAD R69, R6, R20, R69 ;  /* 0x0000001406457224 */ /* 0x000fe400078e0245 */
[----:B------:R-:W-:Y:S01]  /*1a20*/  IMAD.MOV R16, RZ, RZ, -R16 ;  /* 0x000000ffff107224 */ /* 0x000fe200078e0a10 */
[----:B------:R-:W-:Y:S01]  /*1a30*/  STL [R1+0xa0], R70 ;  /* 0x0000a04601007387 */ /* 0x000fe20000100800 */
[----:B------:R-:W-:-:S03]  /*1a40*/  IMAD.HI.U32 R20, R7, R85, RZ ;  /* 0x0000005507147227 */ /* 0x000fc600078e00ff */
[----:B------:R-:W-:Y:S01]  /*1a50*/  STL [R1+0x9c], R68 ;  /* 0x00009c4401007387 */ /* 0x000fe20000100800 */
[----:B------:R-:W-:Y:S02]  /*1a60*/  IMAD.MOV R14, RZ, RZ, -R14 ;  /* 0x000000ffff0e7224 */ /* 0x000fe400078e0a0e */
[C---:B------:R-:W-:Y:S01]  /*1a70*/  IMAD R65, R6.reuse, R16, R65 ;  /* 0x0000001006417224 */ /* 0x040fe200078e0241 */
[----:B------:R-:W-:Y:S01]  /*1a80*/  STL [R1+0x98], R66 ;  /* 0x0000984201007387 */ /* 0x000fe20000100800 */
[----:B------:R-:W-:Y:S02]  /*1a90*/  IMAD.MOV R20, RZ, RZ, -R20 ;  /* 0x000000ffff147224 */ /* 0x000fe400078e0a14 */
[----:B------:R-:W-:Y:S01]  /*1aa0*/  IMAD R77, R6, R14, R77 ;  /* 0x0000000e064d7224 */ /* 0x000fe200078e024d */
[----:B------:R-:W-:Y:S01]  /*1ab0*/  STL [R1+0x94], R64 ;  /* 0x0000944001007387 */ /* 0x000fe20000100800 */
[----:B------:R-:W-:-:S03]  /*1ac0*/  IMAD.HI.U32 R16, R7, R79, RZ ;  /* 0x0000004f07107227 */ /* 0x000fc600078e00ff */
[----:B------:R-:W-:Y:S01]  /*1ad0*/  STL [R1+0x90], R62 ;  /* 0x0000903e01007387 */ /* 0x000fe20000100800 */
[----:B------:R-:W-:-:S03]  /*1ae0*/  IMAD.HI.U32 R14, R7, R81, RZ ;  /* 0x00000051070e7227 */ /* 0x000fc600078e00ff */
[----:B------:R-:W-:Y:S01]  /*1af0*/  STL [R1+0x8c], R60 ;  /* 0x00008c3c01007387 */ /* 0x000fe20000100800 */
[C---:B------:R-:W-:Y:S02]  /*1b00*/  IMAD R85, R6.reuse, R20, R85 ;  /* 0x0000001406557224 */ /* 0x040fe400078e0255 */
[----:B------:R-:W-:Y:S01]  /*1b10*/  IMAD.MOV R16, RZ, RZ, -R16 ;  /* 0x000000ffff107224 */ /* 0x000fe200078e0a10 */
[----:B------:R-:W-:Y:S01]  /*1b20*/  STL [R1+0x88], R58 ;  /* 0x0000883a01007387 */ /* 0x000fe20000100800 */
[----:B------:R-:W-:Y:S02]  /*1b30*/  IMAD.MOV R20, RZ, RZ, -R14 ;  /* 0x000000ffff147224 */ /* 0x000fe400078e0a0e */
[C---:B------:R-:W-:Y:S01]  /*1b40*/  IMAD.HI.U32 R14, R7.reuse, R89, RZ ;  /* 0x00000059070e7227 */ /* 0x040fe200078e00ff */
[----:B------:R-:W-:Y:S03]  /*1b50*/  STL [R1+0x84], R56 ;  /* 0x0000843801007387 */ /* 0x000fe60000100800 */
[----:B------:R-:W-:Y:S01]  /*1b60*/  IMAD R79, R6, R16, R79 ;  /* 0x00000010064f7224 */ /* 0x000fe200078e024f */
[----:B------:R-:W-:Y:S01]  /*1b70*/  STL [R1+0x80], R54 ;  /* 0x0000803601007387 */ /* 0x000fe20000100800 */
[----:B------:R-:W-:-:S03]  /*1b80*/  IMAD.HI.U32 R16, R7, R93, RZ ;  /* 0x0000005d07107227 */ /* 0x000fc600078e00ff */
[----:B------:R-:W-:Y:S01]  /*1b90*/  STL [R1+0x7c], R50 ;  /* 0x00007c3201007387 */ /* 0x000fe20000100800 */
[----:B------:R-:W-:Y:S02]  /*1ba0*/  IMAD.MOV R14, RZ, RZ, -R14 ;  /* 0x000000ffff0e7224 */ /* 0x000fe400078e0a0e */
[----:B------:R-:W-:Y:S01]  /*1bb0*/  IMAD.MOV R16, RZ, RZ, -R16 ;  /* 0x000000ffff107224 */ /* 0x000fe200078e0a10 */
[----:B------:R-:W-:Y:S01]  /*1bc0*/  STL [R1+0x78], R48 ;  /* 0x0000783001007387 */ /* 0x000fe20000100800 */
[C---:B------:R-:W-:Y:S02]  /*1bd0*/  IMAD R89, R6.reuse, R14, R89 ;  /* 0x0000000e06597224 */ /* 0x040fe400078e0259 */
[----:B------:R-:W-:Y:S01]  /*1be0*/  IMAD.HI.U32 R14, R7, R91, RZ ;  /* 0x0000005b070e7227 */ /* 0x000fe200078e00ff */
[----:B------:R-:W-:Y:S03]  /*1bf0*/  STL [R1+0x3c], R34 ;  /* 0x00003c2201007387 */ /* 0x000fe60000100800 */
[----:B------:R-:W-:-:S02]  /*1c00*/  IMAD R93, R6, R16, R93 ;  /* 0x00000010065d7224 */ /* 0x000fc400078e025d */
[----:B------:R-:W-:Y:S02]  /*1c10*/  IMAD.MOV R16, RZ, RZ, -R14 ;  /* 0x000000ffff107224 */ /* 0x000fe400078e0a0e */
[----:B------:R-:W-:Y:S02]  /*1c20*/  IMAD R32, R12, 0x40, R52 ;  /* 0x000000400c207824 */ /* 0x000fe400078e0234 */
[----:B------:R-:W-:Y:S02]  /*1c30*/  IMAD R91, R6, R16, R91 ;  /* 0x00000010065b7224 */ /* 0x000fe400078e025b */
[----:B------:R-:W-:Y:S01]  /*1c40*/  IMAD.HI.U32 R16, R7, R101, RZ ;  /* 0x0000006507107227 */ /* 0x000fe200078e00ff */
[----:B------:R-:W-:Y:S01]  /*1c50*/  IABS R75, R32 ;  /* 0x00000020004b7213 */ /* 0x000fe20000000000 */
[----:B------:R-:W-:Y:S02]  /*1c60*/  STL [R1+0x38], R32 ;  /* 0x0000382001007387 */ /* 0x000fe40000100800 */
[----:B------:R-:W-:-:S02]  /*1c70*/  IMAD.MOV R16, RZ, RZ, -R16 ;  /* 0x000000ffff107224 */ /* 0x000fc400078e0a10 */
[----:B------:R-:W-:Y:S01]  /*1c80*/  IMAD.HI.U32 R10, R10, R75, RZ ;  /* 0x0000004b0a0a7227 */ /* 0x000fe200078e00ff */
        /* <DEDUP_REMOVED lines=8> */
[----:B------:R-:W-:Y:S02]  /*1d10*/  IMAD R75, R8, R10, R75 ;  /* 0x0000000a084b7224 */ /* 0x000fe400078e024b */
[----:B------:R-:W-:Y:S01]  /*1d20*/  IMAD R83, R6, R16, R83 ;  /* 0x0000001006537224 */ /* 0x000fe200078e0253 */
[----:B------:R-:W-:Y:S01]  /*1d30*/  STL [R1+0x64], R38 ;  /* 0x0000642601007387 */ /* 0x000fe20000100800 */
[--C-:B------:R-:W-:Y:S01]  /*1d40*/  @!P4 IMAD.IADD R9, R9, 0x1, -R6.reuse ;  /* 0x000000010909c824 */ /* 0x100fe200078e0a06 */
[----:B------:R-:W-:Y:S01]  /*1d50*/  ISETP.GT.U32.AND P2, PT, R8, R75, PT ;  /* 0x0000004b0800720c */ /* 0x000fe20003f44070 */
[--C-:B------:R-:W-:Y:S01]  /*1d60*/  @!P1 IMAD.IADD R11, R11, 0x1, -R6.reuse ;  /* 0x000000010b0b9824 */ /* 0x100fe200078e0a06 */
[C---:B------:R-:W-:Y:S01]  /*1d70*/  ISETP.GT.U32.AND P5, PT, R6.reuse, R83, PT ;  /* 0x000000530600720c */ /* 0x040fe20003fa4070 */
[----:B------:R-:W-:Y:S01]  /*1d80*/  @!P3 IMAD.IADD R13, R13, 0x1, -R6 ;  /* 0x000000010d0db824 */ /* 0x000fe200078e0a06 */
[C---:B------:R-:W-:Y:S01]  /*1d90*/  ISETP.GT.U32.AND P4, PT, R6.reuse, R9, PT ;  /* 0x000000090600720c */ /* 0x040fe20003f84070 */
[C---:B------:R-:W-:Y:S01]  /*1da0*/  IMAD R63, R6.reuse, R24, R63 ;  /* 0x00000018063f7224 */ /* 0x040fe200078e023f */
[C---:B------:R-:W-:Y:S01]  /*1db0*/  ISETP.GT.U32.AND P1, PT, R6.reuse, R11, PT ;  /* 0x0000000b0600720c */ /* 0x040fe20003f24070 */
[----:B------:R-:W-:Y:S01]  /*1dc0*/  IMAD R71, R6, R22, R71 ;  /* 0x0000001606477224 */ /* 0x000fe200078e0247 */
[C---:B------:R-:W-:Y:S01]  /*1dd0*/  ISETP.GE.AND P3, PT, R0.reuse, RZ, PT ;  /* 0x000000ff0000720c */ /* 0x040fe20003f66270 */
[----:B------:R-:W-:Y:S01]  /*1de0*/  IMAD.HI.U32 R22, R7, R87, RZ ;  /* 0x0000005707167227 */ /* 0x000fe200078e00ff */
[----:B------:R-:W-:Y:S01]  /*1df0*/  LOP3.LUT R24, R0, 0xe8, RZ, 0xfc, !PT ;  /* 0x000000e800187812 */ /* 0x000fe200078efcff */
[----:B------:R-:W-:Y:S02]  /*1e00*/  STL [R1+0x60], R36 ;  /* 0x0000602401007387 */ /* 0x000fe40000100800 */
[----:B------:R-:W-:-:S02]  /*1e10*/  @!P2 IMAD.IADD R75, R75, 0x1, -R8 ;  /* 0x000000014b4ba824 */ /* 0x000fc400078e0a08 */
[--C-:B------:R-:W-:Y:S01]  /*1e20*/  @!P5 IMAD.IADD R83, R83, 0x1, -R6.reuse ;  /* 0x000000015353d824 */ /* 0x100fe200078e0a06 */
[----:B------:R-:W-:Y:S01]  /*1e30*/  ISETP.GT.U32.AND P5, PT, R6, R13, PT ;  /* 0x0000000d0600720c */ /* 0x000fe20003fa4070 */
[--C-:B------:R-:W-:Y:S01]  /*1e40*/  @!P4 IMAD.IADD R9, R9, 0x1, -R6.reuse ;  /* 0x000000010909c824 */ /* 0x100fe200078e0a06 */
[----:B------:R-:W-:Y:S01]  /*1e50*/  ISETP.GT.U32.AND P2, PT, R8, R75, PT ;  /* 0x0000004b0800720c */ /* 0x000fe20003f44070 */
[----:B------:R-:W-:Y:S01]  /*1e60*/  @!P1 IMAD.IADD R11, R11, 0x1, -R6 ;  /* 0x000000010b0b9824 */ /* 0x000fe200078e0a06 */
[C---:B------:R-:W-:Y:S01]  /*1e70*/  ISETP.GT.U32.AND P6, PT, R6.reuse, R83, PT ;  /* 0x000000530600720c */ /* 0x040fe20003fc4070 */
[----:B------:R-:W-:Y:S01]  /*1e80*/  @!P3 IMAD.MOV R9, RZ, RZ, -R9 ;  /* 0x000000ffff09b224 */ /* 0x000fe200078e0a09 */
[C---:B------:R-:W-:Y:S01]  /*1e90*/  ISETP.GT.U32.AND P4, PT, R6.reuse, R19, PT ;  /* 0x000000130600720c */ /* 0x040fe20003f84070 */
[----:B------:R-:W-:Y:S01]  /*1ea0*/  IMAD.MOV.U32 R249, RZ, RZ, R11 ;  /* 0x000000fffff97224 */ /* 0x000fe200078e000b */
[C---:B------:R-:W-:Y:S01]  /*1eb0*/  ISETP.GT.U32.AND P1, PT, R6.reuse, R21, PT ;  /* 0x000000150600720c */ /* 0x040fe20003f24070 */
[----:B------:R-:W-:Y:S01]  /*1ec0*/  IMAD.MOV R22, RZ, RZ, -R22 ;  /* 0x000000ffff167224 */ /* 0x000fe200078e0a16 */
[----:B------:R5:W-:Y:S01]  /*1ed0*/  STL [R1+0x5c], R28 ;  /* 0x00005c1c01007387 */ /* 0x000be20000100800 */
[----:B------:R-:W-:-:S02]  /*1ee0*/  IMAD R81, R6, R20, R81 ;  /* 0x0000001406517224 */ /* 0x000fc400078e0251 */
[----:B------:R-:W-:Y:S01]  /*1ef0*/  @!P5 IMAD.IADD R13, R13, 0x1, -R6 ;  /* 0x000000010d0dd824 */ /* 0x000fe200078e0a06 */
[C---:B------:R-:W-:Y:S01]  /*1f00*/  ISETP.GT.U32.AND P5, PT, R6.reuse, R27, PT ;  /* 0x0000001b0600720c */ /* 0x040fe20003fa4070 */
[----:B------:R-:W-:Y:S01]  /*1f10*/  @!P2 IMAD.IADD R75, R75, 0x1, -R8 ;  /* 0x000000014b4ba824 */ /* 0x000fe200078e0a08 */
[C---:B------:R-:W-:Y:S01]  /*1f20*/  ISETP.GT.U32.AND P2, PT, R6.reuse, R17, PT ;  /* 0x000000110600720c */ /* 0x040fe20003f44070 */
[--C-:B------:R-:W-:Y:S01]  /*1f30*/  @!P6 IMAD.IADD R83, R83, 0x1, -R6.reuse ;  /* 0x000000015353e824 */ /* 0x100fe200078e0a06 */
[----:B------:R-:W-:Y:S01]  /*1f40*/  ISETP.GT.U32.AND P6, PT, R6, R15, PT ;  /* 0x0000000f0600720c */ /* 0x000fe20003fc4070 */
[--C-:B------:R-:W-:Y:S01]  /*1f50*/  @!P4 IMAD.IADD R19, R19, 0x1, -R6.reuse ;  /* 0x000000011313c824 */ /* 0x100fe200078e0a06 */
[----:B------:R-:W-:Y:S01]  /*1f60*/  ISETP.GE.AND P4, PT, R132, RZ, PT ;  /* 0x000000ff8400720c */ /* 0x000fe20003f86270 */
[--C-:B------:R-:W-:Y:S01]  /*1f70*/  @!P1 IMAD.IADD R21, R21, 0x1, -R6.reuse ;  /* 0x0000000115159824 */ /* 0x100fe200078e0a06 */
[----:B------:R-:W-:Y:S01]  /*1f80*/  ISETP.GE.AND P1, PT, R131, RZ, PT ;  /* 0x000000ff8300720c */ /* 0x000fe20003f26270 */
[----:B------:R-:W-:Y:S01]  /*1f90*/  IMAD.MOV.U32 R248, RZ, RZ, R13 ;  /* 0x000000fffff87224 */ /* 0x000fe200078e000d */
[C---:B------:R-:W-:Y:S01]  /*1fa0*/  ISETP.GT.U32.AND P3, PT, R6.reuse, R19, PT ;  /* 0x000000130600720c */ /* 0x040fe20003f64070 */
[C---:B------:R-:W-:Y:S01]  /*1fb0*/  IMAD R87, R6.reuse, R22, R87 ;  /* 0x0000001606577224 */ /* 0x040fe200078e0257 */
[----:B------:R1:W-:Y:S01]  /*1fc0*/  STL [R1+0x58], R26 ;  /* 0x0000581a01007387 */ /* 0x0003e20000100800 */
[--C-:B------:R-:W-:Y:S01]  /*1fd0*/  @!P5 IMAD.IADD R27, R27, 0x1, -R6.reuse ;  /* 0x000000011b1bd824 */ /* 0x100fe200078e0a06 */
[----:B------:R-:W-:Y:S01]  /*1fe0*/  ISETP.GE.AND P5, PT, R121, RZ, PT ;  /* 0x000000ff7900720c */ /* 0x000fe20003fa6270 */
[--C-:B------:R-:W-:Y:S01]  /*1ff0*/  @!P2 IMAD.IADD R17, R17, 0x1, -R6.reuse ;  /* 0x000000011111a824 */ /* 0x100fe200078e0a06 */
[----:B------:R-:W-:Y:S01]  /*2000*/  ISETP.GT.U32.AND P2, PT, R6, R25, PT ;  /* 0x000000190600720c */ /* 0x000fe20003f44070 */
[----:B------:R-:W-:-:S02]  /*2010*/  @!P6 IMAD.IADD R15, R15, 0x1, -R6 ;  /* 0x000000010f0fe824 */ /* 0x000fc400078e0a06 */
[----:B------:R-:W-:Y:S01]  /*2020*/  @!P4 IMAD.MOV R249, RZ, RZ, -R249 ;  /* 0x000000fffff9c224 */ /* 0x000fe200078e0af9 */
[C---:B------:R-:W-:Y:S01]  /*2030*/  ISETP.GT.U32.AND P6, PT, R6.reuse, R17, PT ;  /* 0x000000110600720c */ /* 0x040fe20003fc4070 */
[----:B------:R-:W-:Y:S01]  /*2040*/  @!P1 IMAD.MOV R248, RZ, RZ, -R248 ;  /* 0x000000fffff89224 */ /* 0x000fe200078e0af8 */
[C---:B------:R-:W-:Y:S01]  /*2050*/  ISETP.GT.U32.AND P4, PT, R6.reuse, R21, PT ;  /* 0x000000150600720c */ /* 0x040fe20003f84070 */
[----:B------:R-:W-:Y:S01]  /*2060*/  @!P3 IMAD.IADD R19, R19, 0x1, -R6 ;  /* 0x000000011313b824 */ /* 0x000fe200078e0a06 */
[----:B------:R-:W-:Y:S01]  /*2070*/  ISETP.GT.U32.AND P3, PT, R6, R35, PT ;  /* 0x000000230600720c */ /* 0x000fe20003f64070 */
[----:B------:R-:W-:-:S04]  /*2080*/  IMAD.HI.U32 R20, R7, R95, RZ ;  /* 0x0000005f07147227 */ /* 0x000fc800078e00ff */
[----:B------:R-:W-:Y:S01]  /*2090*/  @!P2 IMAD.IADD R25, R25, 0x1, -R6 ;  /* 0x000000011919a824 */ /* 0x000fe200078e0a06 */
[----:B------:R-:W-:Y:S01]  /*20a0*/  ISETP.GT.U32.AND P2, PT, R6, R15, PT ;  /* 0x0000000f0600720c */ /* 0x000fe20003f44070 */
[----:B------:R-:W-:-:S03]  /*20b0*/  IMAD.HI.U32 R22, R7, R97, RZ ;  /* 0x0000006107167227 */ /* 0x000fc600078e00ff */
[C---:B------:R-:W-:Y:S01]  /*20c0*/  ISETP.GT.U32.AND P1, PT, R6.reuse, R25, PT ;  /* 0x000000190600720c */ /* 0x040fe20003f24070 */
[--C-:B------:R-:W-:Y:S01]  /*20d0*/  @!P6 IMAD.IADD R17, R17, 0x1, -R6.reuse ;  /* 0x000000011111e824 */ /* 0x100fe200078e0a06 */
[C---:B------:R-:W-:Y:S01]  /*20e0*/  ISETP.GT.U32.AND P6, PT, R6.reuse, R27, PT ;  /* 0x0000001b0600720c */ /* 0x040fe20003fc4070 */
[--C-:B------:R-:W-:Y:S01]  /*20f0*/  @!P4 IMAD.IADD R21, R21, 0x1, -R6.reuse ;  /* 0x000000011515c824 */ /* 0x100fe200078e0a06 */
[----:B------:R-:W-:Y:S01]  /*2100*/  ISETP.GT.U32.AND P4, PT, R6, R39, PT ;  /* 0x000000270600720c */ /* 0x000fe20003f84070 */
[----:B------:R-:W-:Y:S02]  /*2110*/  IMAD.MOV.U32 R247, RZ, RZ, R17 ;  /* 0x000000fffff77224 */ /* 0x000fe400078e0011 */
[--C-:B------:R-:W-:Y:S01]  /*2120*/  @!P3 IMAD.IADD R35, R35, 0x1, -R6.reuse ;  /* 0x000000012323b824 */ /* 0x100fe200078e0a06 */
[----:B------:R-:W-:Y:S01]  /*2130*/  ISETP.GE.AND P3, PT, R126, RZ, PT ;  /* 0x000000ff7e00720c */ /* 0x000fe20003f66270 */
[----:B------:R-:W-:Y:S01]  /*2140*/  @!P5 IMAD.MOV R247, RZ, RZ, -R247 ;  /* 0x000000fffff7d224 */ /* 0x000fe200078e0af7 */
[C---:B------:R-:W-:Y:S01]  /*2150*/  ISETP.GT.U32.AND P5, PT, R6.reuse, R29, PT ;  /* 0x0000001d0600720c */ /* 0x040fe20003fa4070 */
[--C-:B------:R-:W-:Y:S01]  /*2160*/  @!P2 IMAD.IADD R15, R15, 0x1, -R6.reuse ;  /* 0x000000010f0fa824 */ /* 0x100fe200078e0a06 */
[----:B------:R-:W-:Y:S01]  /*2170*/  ISETP.GT.U32.AND P2, PT, R6, R31, PT ;  /* 0x0000001f0600720c */ /* 0x000fe20003f44070 */
[--C-:B------:R-:W-:Y:S01]  /*2180*/  @!P1 IMAD.IADD R25, R25, 0x1, -R6.reuse ;  /* 0x0000000119199824 */ /* 0x100fe200078e0a06 */
[----:B------:R-:W-:Y:S01]  /*2190*/  ISETP.GE.AND P1, PT, R129, RZ, PT ;  /* 0x000000ff8100720c */ /* 0x000fe20003f26270 */
[--C-:B------:R-:W-:Y:S01]  /*21a0*/  @!P6 IMAD.IADD R27, R27, 0x1, -R6.reuse ;  /* 0x000000011b1be824 */ /* 0x100fe200078e0a06 */
[----:B------:R-:W-:Y:S01]  /*21b0*/  ISETP.GE.AND P6, PT, R130, RZ, PT ;  /* 0x000000ff8200720c */ /* 0x000fe20003fc6270 */
[--C-:B------:R-:W-:Y:S01]  /*21c0*/  @!P4 IMAD.IADD R39, R39, 0x1, -R6.reuse ;  /* 0x000000012727c824 */ /* 0x100fe200078e0a06 */
[----:B--2---:R-:W-:Y:S01]  /*21d0*/  IABS R129, R24 ;  /* 0x0000001800817213 */ /* 0x004fe20000000000 */
[----:B------:R-:W-:Y:S01]  /*21e0*/  IMAD.MOV.U32 R246, RZ, RZ, R15 ;  /* 0x000000fffff67224 */ /* 0x000fe200078e000f */
[----:B------:R-:W-:Y:S01]  /*21f0*/  IABS R15, R28 ;  /* 0x0000001c000f7213 */ /* 0x000fe20000000000 */
[----:B------:R-:W-:Y:S01]  /*2200*/  @!P3 IMAD.MOV R25, RZ, RZ, -R25 ;  /* 0x000000ffff19b224 */ /* 0x000fe200078e0a19 */
[----:B------:R-:W-:Y:S01]  /*2210*/  ISETP.GT.U32.AND P3, PT, R6, R37, PT ;  /* 0x000000250600720c */ /* 0x000fe20003f64070 */
[--C-:B------:R-:W-:Y:S01]  /*2220*/  @!P5 IMAD.IADD R29, R29, 0x1, -R6.reuse ;  /* 0x000000011d1dd824 */ /* 0x100fe200078e0a06 */
[----:B------:R-:W-:Y:S01]  /*2230*/  ISETP.GE.AND P5, PT, R128, RZ, PT ;  /* 0x000000ff8000720c */ /* 0x000fe20003fa6270 */
[----:B------:R-:W-:Y:S01]  /*2240*/  @!P2 IMAD.IADD R31, R31, 0x1, -R6 ;  /* 0x000000011f1fa824 */ /* 0x000fe200078e0a06 */
[----:B------:R-:W-:Y:S01]  /*2250*/  ISETP.GE.AND P2, PT, R127, RZ, PT ;  /* 0x000000ff7f00720c */ /* 0x000fe20003f46270 */
[----:B------:R-:W-:Y:S01]  /*2260*/  @!P1 IMAD.MOV R19, RZ, RZ, -R19 ;  /* 0x000000ffff139224 */ /* 0x000fe200078e0a13 */
[C---:B------:R-:W-:Y:S01]  /*2270*/  ISETP.GT.U32.AND P4, PT, R6.reuse, R29, PT ;  /* 0x0000001d0600720c */ /* 0x040fe20003f84070 */
[----:B------:R-:W-:Y:S01]  /*2280*/  @!P6 IMAD.MOV R246, RZ, RZ, -R246 ;  /* 0x000000fffff6e224 */ /* 0x000fe200078e0af6 */
[C---:B------:R-:W-:Y:S01]  /*2290*/  ISETP.GT.U32.AND P1, PT, R6.reuse, R31, PT ;  /* 0x0000001f0600720c */ /* 0x040fe20003f24070 */
[----:B------:R-:W-:Y:S01]  /*22a0*/  IMAD.MOV R20, RZ, RZ, -R20 ;  /* 0x000000ffff147224 */ /* 0x000fe200078e0a14 */
[----:B------:R-:W-:Y:S01]  /*22b0*/  ISETP.GT.U32.AND P6, PT, R6, R39, PT ;  /* 0x000000270600720c */ /* 0x000fe20003fc4070 */
[----:B------:R-:W-:-:S02]  /*22c0*/  IMAD.MOV R22, RZ, RZ, -R22 ;  /* 0x000000ffff167224 */ /* 0x000fc400078e0a16 */
[--C-:B------:R-:W-:Y:S01]  /*22d0*/  @!P3 IMAD.IADD R37, R37, 0x1, -R6.reuse ;  /* 0x000000012525b824 */ /* 0x100fe200078e0a06 */
[----:B------:R-:W-:Y:S01]  /*22e0*/  ISETP.GE.AND P3, PT, R123, RZ, PT ;  /* 0x000000ff7b00720c */ /* 0x000fe20003f66270 */
[----:B------:R-:W-:Y:S01]  /*22f0*/  @!P5 IMAD.MOV R21, RZ, RZ, -R21 ;  /* 0x000000ffff15d224 */ /* 0x000fe200078e0a15 */
[C---:B------:R-:W-:Y:S01]  /*2300*/  ISETP.GT.U32.AND P5, PT, R6.reuse, R35, PT ;  /* 0x000000230600720c */ /* 0x040fe20003fa4070 */
[----:B------:R-:W-:Y:S01]  /*2310*/  @!P2 IMAD.MOV R27, RZ, RZ, -R27 ;  /* 0x000000ffff1ba224 */ /* 0x000fe200078e0a1b */
[C---:B------:R-:W-:Y:S01]  /*2320*/  ISETP.GT.U32.AND P2, PT, R6.reuse, R33, PT ;  /* 0x000000210600720c */ /* 0x040fe20003f44070 */
[--C-:B------:R-:W-:Y:S01]  /*2330*/  @!P4 IMAD.IADD R29, R29, 0x1, -R6.reuse ;  /* 0x000000011d1dc824 */ /* 0x100fe200078e0a06 */
[C---:B------:R-:W-:Y:S01]  /*2340*/  ISETP.GT.U32.AND P4, PT, R6.reuse, R41, PT ;  /* 0x000000290600720c */ /* 0x040fe20003f84070 */
[--C-:B------:R-:W-:Y:S01]  /*2350*/  @!P1 IMAD.IADD R31, R31, 0x1, -R6.reuse ;  /* 0x000000011f1f9824 */ /* 0x100fe200078e0a06 */
[C---:B------:R-:W-:Y:S01]  /*2360*/  ISETP.GT.U32.AND P1, PT, R6.reuse, R45, PT ;  /* 0x0000002d0600720c */ /* 0x040fe20003f24070 */
[----:B------:R-:W-:Y:S01]  /*2370*/  @!P6 IMAD.IADD R39, R39, 0x1, -R6 ;  /* 0x000000012727e824 */ /* 0x000fe200078e0a06 */
[C---:B------:R-:W-:Y:S01]  /*2380*/  ISETP.GT.U32.AND P6, PT, R6.reuse, R49, PT ;  /* 0x000000310600720c */ /* 0x040fe20003fc4070 */
[----:B------:R-:W-:-:S02]  /*2390*/  IMAD R95, R6, R20, R95 ;  /* 0x00000014065f7224 */ /* 0x000fc400078e025f */
[----:B------:R-:W-:Y:S02]  /*23a0*/  IMAD R97, R6, R22, R97 ;  /* 0x0000001606617224 */ /* 0x000fe400078e0261 */
[--C-:B------:R-:W-:Y:S01]  /*23b0*/  @!P5 IMAD.IADD R35, R35, 0x1, -R6.reuse ;  /* 0x000000012323d824 */ /* 0x100fe200078e0a06 */
[----:B------:R-:W-:Y:S01]  /*23c0*/  ISETP.GE.AND P5, PT, R125, RZ, PT ;  /* 0x000000ff7d00720c */ /* 0x000fe20003fa6270 */
[--C-:B------:R-:W-:Y:S01]  /*23d0*/  @!P2 IMAD.IADD R33, R33, 0x1, -R6.reuse ;  /* 0x000000012121a824 */ /* 0x100fe200078e0a06 */
[----:B------:R-:W-:Y:S01]  /*23e0*/  ISETP.GE.AND P2, PT, R124, RZ, PT ;  /* 0x000000ff7c00720c */ /* 0x000fe20003f46270 */
[--C-:B------:R-:W-:Y:S01]  /*23f0*/  @!P4 IMAD.IADD R41, R41, 0x1, -R6.reuse ;  /* 0x000000012929c824 */ /* 0x100fe200078e0a06 */
[----:B------:R-:W-:Y:S01]  /*2400*/  ISETP.GT.U32.AND P4, PT, R6, R43, PT ;  /* 0x0000002b0600720c */ /* 0x000fe20003f84070 */
[--C-:B------:R-:W-:Y:S01]  /*2410*/  @!P1 IMAD.IADD R45, R45, 0x1, -R6.reuse ;  /* 0x000000012d2d9824 */ /* 0x100fe200078e0a06 */
[----:B------:R-:W-:Y:S01]  /*2420*/  ISETP.GE.AND P1, PT, R122, RZ, PT ;  /* 0x000000ff7a00720c */ /* 0x000fe20003f26270 */
[----:B------:R-:W-:Y:S01]  /*2430*/  @!P3 IMAD.MOV R35, RZ, RZ, -R35 ;  /* 0x000000ffff23b224 */ /* 0x000fe200078e0a23 */
[----:B---3--:R-:W-:Y:S01]  /*2440*/  IABS R125, R26 ;  /* 0x0000001a007d7213 */ /* 0x008fe20000000000 */
[----:B------:R-:W-:Y:S01]  /*2450*/  @!P6 IMAD.IADD R49, R49, 0x1, -R6 ;  /* 0x000000013131e824 */ /* 0x000fe200078e0a06 */
[C---:B------:R-:W-:Y:S01]  /*2460*/  ISETP.GT.U32.AND P3, PT, R6.reuse, R45, PT ;  /* 0x0000002d0600720c */ /* 0x040fe20003f64070 */
[----:B------:R-:W-:Y:S01]  /*2470*/  IMAD.HI.U32 R14, R7, R99, RZ ;  /* 0x00000063070e7227 */ /* 0x000fe200078e00ff */
[----:B------:R-:W-:-:S03]  /*2480*/  ISETP.GT.U32.AND P6, PT, R6, R33, PT ;  /* 0x000000210600720c */ /* 0x000fc60003fc4070 */
[----:B------:R-:W-:Y:S01]  /*2490*/  @!P5 IMAD.MOV R29, RZ, RZ, -R29 ;  /* 0x000000ffff1dd224 */ /* 0x000fe200078e0a1d */
[C---:B------:R-:W-:Y:S01]  /*24a0*/  ISETP.GT.U32.AND P5, PT, R6.reuse, R41, PT ;  /* 0x000000290600720c */ /* 0x040fe20003fa4070 */
[----:B------:R-:W-:Y:S01]  /*24b0*/  @!P2 IMAD.MOV R31, RZ, RZ, -R31 ;  /* 0x000000ffff1fa224 */ /* 0x000fe200078e0a1f */
[C---:B------:R-:W-:Y:S01]  /*24c0*/  ISETP.GT.U32.AND P2, PT, R6.reuse, R37, PT ;  /* 0x000000250600720c */ /* 0x040fe20003f44070 */
[--C-:B------:R-:W-:Y:S01]  /*24d0*/  @!P4 IMAD.IADD R43, R43, 0x1, -R6.reuse ;  /* 0x000000012b2bc824 */ /* 0x100fe200078e0a06 */
[C---:B------:R-:W-:Y:S01]  /*24e0*/  ISETP.GT.U32.AND P4, PT, R6.reuse, R49, PT ;  /* 0x000000310600720c */ /* 0x040fe20003f84070 */
[----:B------:R-:W-:Y:S02]  /*24f0*/  @!P1 IMAD.MOV R39, RZ, RZ, -R39 ;  /* 0x000000ffff279224 */ /* 0x000fe400078e0a27 */
[--C-:B------:R-:W-:Y:S01]  /*2500*/  @!P3 IMAD.IADD R45, R45, 0x1, -R6.reuse ;  /* 0x000000012d2db824 */ /* 0x100fe200078e0a06 */
[C---:B------:R-:W-:Y:S01]  /*2510*/  ISETP.GT.U32.AND P1, PT, R6.reuse, R43, PT ;  /* 0x0000002b0600720c */ /* 0x040fe20003f24070 */
[----:B------:R-:W-:Y:S01]  /*2520*/  @!P6 IMAD.IADD R33, R33, 0x1, -R6 ;  /* 0x000000012121e824 */ /* 0x000fe200078e0a06 */
[C---:B------:R-:W-:Y:S01]  /*2530*/  ISETP.GT.U32.AND P3, PT, R6.reuse, R53, PT ;  /* 0x000000350600720c */ /* 0x040fe20003f64070 */
[----:B------:R-:W-:Y:S01]  /*2540*/  IMAD.MOV R14, RZ, RZ, -R14 ;  /* 0x000000ffff0e7224 */ /* 0x000fe200078e0a0e */
        /* <DEDUP_REMOVED lines=16> */
[--C-:B------:R-:W-:Y:S01]  /*2650*/  @!P2 IMAD.IADD R51, R51, 0x1, -R6.reuse ;  /* 0x000000013333a824 */ /* 0x100fe200078e0a06 */
[----:B------:R-:W-:Y:S01]  /*2660*/  ISETP.GE.AND P2, PT, R118, RZ, PT ;  /* 0x000000ff7600720c */ /* 0x000fe20003f46270 */
[----:B------:R-:W-:Y:S01]  /*2670*/  @!P4 IMAD.IADD R57, R57, 0x1, -R6 ;  /* 0x000000013939c824 */ /* 0x000fe200078e0a06 */
[----:B------:R-:W-:Y:S01]  /*2680*/  ISETP.GE.AND P4, PT, R114, RZ, PT ;  /* 0x000000ff7200720c */ /* 0x000fe20003f86270 */
[----:B------:R-:W-:-:S04]  /*2690*/  IMAD.HI.U32 R20, R7, R103, RZ ;  /* 0x0000006707147227 */ /* 0x000fc800078e00ff */
[----:B------:R-:W-:Y:S01]  /*26a0*/  @!P1 IMAD.MOV R33, RZ, RZ, -R33 ;  /* 0x000000ffff219224 */ /* 0x000fe200078e0a21 */
[C---:B------:R-:W-:Y:S01]  /*26b0*/  ISETP.GT.U32.AND P1, PT, R6.reuse, R47, PT ;  /* 0x0000002f0600720c */ /* 0x040fe20003f24070 */
[----:B------:R-:W-:Y:S01]  /*26c0*/  @!P3 IMAD.MOV R45, RZ, RZ, -R45 ;  /* 0x000000ffff2db224 */ /* 0x000fe200078e0a2d */
[C---:B------:R-:W-:Y:S01]  /*26d0*/  ISETP.GT.U32.AND P3, PT, R6.reuse, R53, PT ;  /* 0x000000350600720c */ /* 0x040fe20003f64070 */
[----:B------:R-:W-:Y:S01]  /*26e0*/  @!P5 IMAD.MOV R41, RZ, RZ, -R41 ;  /* 0x000000ffff29d224 */ /* 0x000fe200078e0a29 */
[C---:B------:R-:W-:Y:S01]  /*26f0*/  ISETP.GT.U32.AND P5, PT, R6.reuse, R55, PT ;  /* 0x000000370600720c */ /* 0x040fe20003fa4070 */
[----:B------:R-:W-:Y:S01]  /*2700*/  @!P2 IMAD.MOV R37, RZ, RZ, -R37 ;  /* 0x000000ffff25a224 */ /* 0x000fe200078e0a25 */
[C---:B------:R-:W-:Y:S01]  /*2710*/  ISETP.GT.U32.AND P2, PT, R6.reuse, R51, PT ;  /* 0x000000330600720c */ /* 0x040fe20003f44070 */
[----:B------:R-:W-:Y:S02]  /*2720*/  @!P6 IMAD.IADD R59, R59, 0x1, -R6 ;  /* 0x000000013b3be824 */ /* 0x000fe400078e0a06 */
[----:B------:R-:W-:Y:S01]  /*2730*/  @!P4 IMAD.MOV R49, RZ, RZ, -R49 ;  /* 0x000000ffff31c224 */ /* 0x000fe200078e0a31 */
[C---:B------:R-:W-:Y:S01]  /*2740*/  ISETP.GT.U32.AND P4, PT, R6.reuse, R57, PT ;  /* 0x000000390600720c */ /* 0x040fe20003f84070 */
[----:B------:R-:W-:Y:S01]  /*2750*/  IMAD.HI.U32 R22, R7, R105, RZ ;  /* 0x0000006907167227 */ /* 0x000fe200078e00ff */
[----:B------:R-:W-:-:S03]  /*2760*/  ISETP.GT.U32.AND P6, PT, R6, R59, PT ;  /* 0x0000003b0600720c */ /* 0x000fc60003fc4070 */
[--C-:B------:R-:W-:Y:S01]  /*2770*/  @!P1 IMAD.IADD R47, R47, 0x1, -R6.reuse ;  /* 0x000000012f2f9824 */ /* 0x100fe200078e0a06 */
[C---:B------:R-:W-:Y:S01]  /*2780*/  ISETP.GT.U32.AND P1, PT, R6.reuse, R61, PT ;  /* 0x0000003d0600720c */ /* 0x040fe20003f24070 */
[--C-:B------:R-:W-:Y:S01]  /*2790*/  @!P5 IMAD.IADD R55, R55, 0x1, -R6.reuse ;  /* 0x000000013737d824 */ /* 0x100fe200078e0a06 */
[C---:B------:R-:W-:Y:S01]  /*27a0*/  ISETP.GT.U32.AND P5, PT, R6.reuse, R65, PT ;  /* 0x000000410600720c */ /* 0x040fe20003fa4070 */
[--C-:B------:R-:W-:Y:S01]  /*27b0*/  @!P3 IMAD.IADD R53, R53, 0x1, -R6.reuse ;  /* 0x000000013535b824 */ /* 0x100fe200078e0a06 */
[C---:B------:R-:W-:Y:S01]  /*27c0*/  ISETP.GT.U32.AND P3, PT, R6.reuse, R67, PT ;  /* 0x000000430600720c */ /* 0x040fe20003f64070 */
[--C-:B------:R-:W-:Y:S01]  /*27d0*/  @!P2 IMAD.IADD R51, R51, 0x1, -R6.reuse ;  /* 0x000000013333a824 */ /* 0x100fe200078e0a06 */
[----:B------:R-:W-:Y:S01]  /*27e0*/  ISETP.GT.U32.AND P2, PT, R6, R63, PT ;  /* 0x0000003f0600720c */ /* 0x000fe20003f44070 */
[--C-:B------:R-:W-:Y:S01]  /*27f0*/  @!P4 IMAD.IADD R57, R57, 0x1, -R6.reuse ;  /* 0x000000013939c824 */ /* 0x100fe200078e0a06 */
[----:B------:R-:W-:Y:S01]  /*2800*/  ISETP.GE.AND P4, PT, R112, RZ, PT ;  /* 0x000000ff7000720c */ /* 0x000fe20003f86270 */
[----:B------:R-:W-:Y:S01]  /*2810*/  @!P6 IMAD.IADD R59, R59, 0x1, -R6 ;  /* 0x000000013b3be824 */ /* 0x000fe200078e0a06 */
[----:B------:R-:W-:Y:S01]  /*2820*/  ISETP.GT.U32.AND P6, PT, R6, R69, PT ;  /* 0x000000450600720c */ /* 0x000fe20003fc4070 */
[----:B------:R-:W-:-:S02]  /*2830*/  IMAD.MOV R20, RZ, RZ, -R20 ;  /* 0x000000ffff147224 */ /* 0x000fc400078e0a14 */
        /* <DEDUP_REMOVED lines=8> */
[----:B------:R-:W-:Y:S02]  /*28c0*/  @!P4 IMAD.MOV R43, RZ, RZ, -R43 ;  /* 0x000000ffff2bc224 */ /* 0x000fe400078e0a2b */
[----:B------:R-:W-:Y:S01]  /*28d0*/  @!P6 IMAD.IADD R69, R69, 0x1, -R6 ;  /* 0x000000014545e824 */ /* 0x000fe200078e0a06 */
[C---:B------:R-:W-:Y:S01]  /*28e0*/  ISETP.GT.U32.AND P6, PT, R6.reuse, R61, PT ;  /* 0x0000003d0600720c */ /* 0x040fe20003fc4070 */
[----:B------:R-:W-:Y:S01]  /*28f0*/  IMAD.HI.U32 R14, R7, R107, RZ ;  /* 0x0000006b070e7227 */ /* 0x000fe200078e00ff */
[----:B------:R-:W-:-:S03]  /*2900*/  ISETP.GT.U32.AND P4, PT, R6, R63, PT ;  /* 0x0000003f0600720c */ /* 0x000fc60003f84070 */
[----:B------:R-:W-:Y:S01]  /*2910*/  @!P1 IMAD.MOV R47, RZ, RZ, -R47 ;  /* 0x000000ffff2f9224 */ /* 0x000fe200078e0a2f */
[C---:B------:R-:W-:Y:S01]  /*2920*/  ISETP.GT.U32.AND P1, PT, R6.reuse, R65, PT ;  /* 0x000000410600720c */ /* 0x040fe20003f24070 */
[--C-:B------:R-:W-:Y:S02]  /*2930*/  @!P5 IMAD.IADD R73, R73, 0x1, -R6.reuse ;  /* 0x000000014949d824 */ /* 0x100fe400078e0a06 */
[----:B------:R-:W-:Y:S01]  /*2940*/  @!P3 IMAD.MOV R55, RZ, RZ, -R55 ;  /* 0x000000ffff37b224 */ /* 0x000fe200078e0a37 */
[C---:B------:R-:W-:Y:S01]  /*2950*/  ISETP.GT.U32.AND P3, PT, R6.reuse, R69, PT ;  /* 0x000000450600720c */ /* 0x040fe20003f64070 */
[----:B------:R-:W-:Y:S01]  /*2960*/  @!P2 IMAD.MOV R51, RZ, RZ, -R51 ;  /* 0x000000ffff33a224 */ /* 0x000fe200078e0a33 */
[C---:B------:R-:W-:Y:S01]  /*2970*/  ISETP.GT.U32.AND P2, PT, R6.reuse, R67, PT ;  /* 0x000000430600720c */ /* 0x040fe20003f44070 */
        /* <DEDUP_REMOVED lines=8> */
[----:B------:R-:W-:Y:S01]  /*2a00*/  IMAD R103, R6, R20, R103 ;  /* 0x0000001406677224 */ /* 0x000fe200078e0267 */
[----:B------:R-:W-:Y:S01]  /*2a10*/  LOP3.LUT R20, R0, 0xf8, RZ, 0xfc, !PT ;  /* 0x000000f800147812 */ /* 0x000fe200078efcff */
[--C-:B------:R-:W-:Y:S01]  /*2a20*/  @!P3 IMAD.IADD R69, R69, 0x1, -R6.reuse ;  /* 0x000000014545b824 */ /* 0x100fe200078e0a06 */
[C---:B------:R-:W-:Y:S01]  /*2a30*/  ISETP.GT.U32.AND P3, PT, R6.reuse, R87, PT ;  /* 0x000000570600720c */ /* 0x040fe20003f64070 */
[--C-:B------:R-:W-:Y:S01]  /*2a40*/  @!P2 IMAD.IADD R67, R67, 0x1, -R6.reuse ;  /* 0x000000014343a824 */ /* 0x100fe200078e0a06 */
[----:B------:R-:W-:Y:S01]  /*2a50*/  ISETP.GT.U32.AND P2, PT, R6, R85, PT ;  /* 0x000000550600720c */ /* 0x000fe20003f44070 */
[--C-:B------:R-:W-:Y:S01]  /*2a60*/  @!P5 IMAD.IADD R73, R73, 0x1, -R6.reuse ;  /* 0x000000014949d824 */ /* 0x100fe200078e0a06 */
[----:B------:R-:W-:Y:S01]  /*2a70*/  ISETP.GE.AND P5, PT, R104, RZ, PT ;  /* 0x000000ff6800720c */ /* 0x000fe20003fa6270 */
[--C-:B------:R-:W-:Y:S01]  /*2a80*/  @!P6 IMAD.IADD R71, R71, 0x1, -R6.reuse ;  /* 0x000000014747e824 */ /* 0x100fe200078e0a06 */
[----:B------:R-:W-:Y:S01]  /*2a90*/  ISETP.GT.U32.AND P6, PT, R6, R81, PT ;  /* 0x000000510600720c */ /* 0x000fe20003fc4070 */
[--C-:B------:R-:W-:Y:S01]  /*2aa0*/  @!P4 IMAD.IADD R77, R77, 0x1, -R6.reuse ;  /* 0x000000014d4dc824 */ /* 0x100fe200078e0a06 */
[----:B------:R-:W-:Y:S01]  /*2ab0*/  ISETP.GE.AND P4, PT, R102, RZ, PT ;  /* 0x000000ff6600720c */ /* 0x000fe20003f86270 */
[----:B------:R-:W-:Y:S01]  /*2ac0*/  @!P1 IMAD.IADD R79, R79, 0x1, -R6 ;  /* 0x000000014f4f9824 */ /* 0x000fe200078e0a06 */
[----:B------:R-:W-:Y:S01]  /*2ad0*/  ISETP.GE.AND P1, PT, R100, RZ, PT ;  /* 0x000000ff6400720c */ /* 0x000fe20003f26270 */
[----:B------:R-:W-:Y:S01]  /*2ae0*/  IMAD.MOV R14, RZ, RZ, -R14 ;  /* 0x000000ffff0e7224 */ /* 0x000fe200078e0a0e */
[----:B------:R-:W-:Y:S01]  /*2af0*/  IABS R137, R20 ;  /* 0x0000001400897213 */ /* 0x000fe20000000000 */
[--C-:B------:R-:W-:Y:S01]  /*2b00*/  @!P3 IMAD.IADD R87, R87, 0x1, -R6.reuse ;  /* 0x000000015757b824 */ /* 0x100fe200078e0a06 */
[----:B------:R-:W-:Y:S01]  /*2b10*/  ISETP.GE.AND P3, PT, R96, RZ, PT ;  /* 0x000000ff6000720c */ /* 0x000fe20003f66270 */
[--C-:B------:R-:W-:Y:S01]  /*2b20*/  @!P2 IMAD.IADD R85, R85, 0x1, -R6.reuse ;  /* 0x000000015555a824 */ /* 0x100fe200078e0a06 */
[----:B------:R-:W-:Y:S01]  /*2b30*/  ISETP.GE.AND P2, PT, R98, RZ, PT ;  /* 0x000000ff6200720c */ /* 0x000fe20003f46270 */
[----:B------:R-:W-:Y:S01]  /*2b40*/  @!P5 IMAD.MOV R53, RZ, RZ, -R53 ;  /* 0x000000ffff35d224 */ /* 0x000fe200078e0a35 */
[C---:B------:R-:W-:Y:S01]  /*2b50*/  ISETP.GT.U32.AND P5, PT, R6.reuse, R71, PT ;  /* 0x000000470600720c */ /* 0x040fe20003fa4070 */
[----:B------:R-:W-:Y:S01]  /*2b60*/  @!P6 IMAD.IADD R81, R81, 0x1, -R6 ;  /* 0x000000015151e824 */ /* 0x000fe200078e0a06 */
[----:B------:R-:W-:Y:S01]  /*2b70*/  ISETP.GT.U32.AND P6, PT, R6, R77, PT ;  /* 0x0000004d0600720c */ /* 0x000fe20003fc4070 */
[----:B------:R-:W-:-:S02]  /*2b80*/  @!P4 IMAD.MOV R57, RZ, RZ, -R57 ;  /* 0x000000ffff39c224 */ /* 0x000fc400078e0a39 */
[----:B------:R-:W-:Y:S01]  /*2b90*/  @!P1 IMAD.MOV R59, RZ, RZ, -R59 ;  /* 0x000000ffff3b9224 */ /* 0x000fe200078e0a3b */
[C---:B------:R-:W-:Y:S01]  /*2ba0*/  ISETP.GT.U32.AND P1, PT, R6.reuse, R79, PT ;  /* 0x0000004f0600720c */ /* 0x040fe20003f24070 */
[C---:B------:R-:W-:Y:S01]  /*2bb0*/  IMAD R105, R6.reuse, R22, R105 ;  /* 0x0000001606697224 */ /* 0x040fe200078e0269 */
[C---:B------:R-:W-:Y:S01]  /*2bc0*/  ISETP.GT.U32.AND P4, PT, R6.reuse, R81, PT ;  /* 0x000000510600720c */ /* 0x040fe20003f84070 */
        /* <DEDUP_REMOVED lines=22> */
[----:B------:R-:W-:Y:S01]  /*2d30*/  IMAD.HI.U32 R14, R7, R111, RZ ;  /* 0x0000006f070e7227 */ /* 0x000fe200078e00ff */
[----:B------:R-:W-:-:S03]  /*2d40*/  IABS R131, R22 ;  /* 0x0000001600837213 */ /* 0x000fc60000000000 */
[--C-:B------:R-:W-:Y:S01]  /*2d50*/  @!P1 IMAD.IADD R95, R95, 0x1, -R6.reuse ;  /* 0x000000015f5f9824 */ /* 0x100fe200078e0a06 */
[C---:B------:R-:W-:Y:S01]  /*2d60*/  ISETP.GT.U32.AND P1, PT, R6.reuse, R99, PT ;  /* 0x000000630600720c */ /* 0x040fe20003f24070 */
[--C-:B------:R-:W-:Y:S01]  /*2d70*/  @!P4 IMAD.IADD R91, R91, 0x1, -R6.reuse ;  /* 0x000000015b5bc824 */ /* 0x100fe200078e0a06 */
[C---:B------:R-:W-:Y:S01]  /*2d80*/  ISETP.GT.U32.AND P4, PT, R6.reuse, R93, PT ;  /* 0x0000005d0600720c */ /* 0x040fe20003f84070 */
[----:B------:R-:W-:Y:S01]  /*2d90*/  @!P3 IMAD.MOV R65, RZ, RZ, -R65 ;  /* 0x000000ffff41b224 */ /* 0x000fe200078e0a41 */
[----:B------:R-:W-:Y:S01]  /*2da0*/  ISETP.GT.U32.AND P3, PT, R6, R89, PT ;  /* 0x000000590600720c */ /* 0x000fe20003f64070 */
[----:B------:R-:W-:Y:S01]  /*2db0*/  @!P2 IMAD.IADD R97, R97, 0x1, -R6 ;  /* 0x000000016161a824 */ /* 0x000fe200078e0a06 */
[----:B------:R-:W-:Y:S01]  /*2dc0*/  ISETP.GE.AND P2, PT, R88, RZ, PT ;  /* 0x000000ff5800720c */ /* 0x000fe20003f46270 */
[----:B------:R-:W-:Y:S01]  /*2dd0*/  @!P5 IMAD.MOV R67, RZ, RZ, -R67 ;  /* 0x000000ffff43d224 */ /* 0x000fe200078e0a43 */
[----:B------:R-:W-:Y:S01]  /*2de0*/  ISETP.GT.U32.AND P5, PT, R6, R95, PT ;  /* 0x0000005f0600720c */ /* 0x000fe20003fa4070 */
[----:B------:R-:W-:-:S04]  /*2df0*/  IMAD.HI.U32 R12, R7, R109, RZ ;  /* 0x0000006d070c7227 */ /* 0x000fc800078e00ff */
[--C-:B------:R-:W-:Y:S01]  /*2e00*/  @!P1 IMAD.IADD R99, R99, 0x1, -R6.reuse ;  /* 0x0000000163639824 */ /* 0x100fe200078e0a06 */
[C---:B------:R-:W-:Y:S01]  /*2e10*/  ISETP.GT.U32.AND P1, PT, R6.reuse, R97, PT ;  /* 0x000000610600720c */ /* 0x040fe20003f24070 */
[--C-:B------:R-:W-:Y:S01]  /*2e20*/  @!P4 IMAD.IADD R93, R93, 0x1, -R6.reuse ;  /* 0x000000015d5dc824 */ /* 0x100fe200078e0a06 */
[C---:B------:R-:W-:Y:S01]  /*2e30*/  ISETP.GT.U32.AND P4, PT, R6.reuse, R103, PT ;  /* 0x000000670600720c */ /* 0x040fe20003f84070 */
[--C-:B------:R-:W-:Y:S01]  /*2e40*/  @!P3 IMAD.IADD R89, R89, 0x1, -R6.reuse ;  /* 0x000000015959b824 */ /* 0x100fe200078e0a06 */
[C---:B------:R-:W-:Y:S01]  /*2e50*/  ISETP.GT.U32.AND P3, PT, R6.reuse, R101, PT ;  /* 0x000000650600720c */ /* 0x040fe20003f64070 */
[----:B------:R-:W-:Y:S01]  /*2e60*/  @!P2 IMAD.MOV R73, RZ, RZ, -R73 ;  /* 0x000000ffff49a224 */ /* 0x000fe200078e0a49 */
[C---:B------:R-:W-:Y:S01]  /*2e70*/  ISETP.GT.U32.AND P2, PT, R6.reuse, R91, PT ;  /* 0x0000005b0600720c */ /* 0x040fe20003f44070 */
[----:B------:R-:W-:Y:S01]  /*2e80*/  @!P5 IMAD.IADD R95, R95, 0x1, -R6 ;  /* 0x000000015f5fd824 */ /* 0x000fe200078e0a06 */
[----:B------:R-:W-:Y:S01]  /*2e90*/  ISETP.GT.U32.AND P5, PT, R6, R105, PT ;  /* 0x000000690600720c */ /* 0x000fe20003fa4070 */
[----:B------:R-:W-:-:S02]  /*2ea0*/  IMAD.MOV R14, RZ, RZ, -R14 ;  /* 0x000000ffff0e7224 */ /* 0x000fc400078e0a0e */
[----:B------:R-:W-:Y:S02]  /*2eb0*/  IMAD.MOV R12, RZ, RZ, -R12 ;  /* 0x000000ffff0c7224 */ /* 0x000fe400078e0a0c */
[C---:B------:R-:W-:Y:S02]  /*2ec0*/  IMAD R111, R6.reuse, R14, R111 ;  /* 0x0000000e066f7224 */ /* 0x040fe400078e026f */
[C---:B------:R-:W-:Y:S02]  /*2ed0*/  IMAD R109, R6.reuse, R12, R109 ;  /* 0x0000000c066d7224 */ /* 0x040fe400078e026d */
[--C-:B------:R-:W-:Y:S01]  /*2ee0*/  @!P1 IMAD.IADD R97, R97, 0x1, -R6.reuse ;  /* 0x0000000161619824 */ /* 0x100fe200078e0a06 */
[----:B------:R-:W-:Y:S01]  /*2ef0*/  ISETP.GT.U32.AND P1, PT, R6, R107, PT ;  /* 0x0000006b0600720c */ /* 0x000fe20003f24070 */
[--C-:B------:R-:W-:Y:S01]  /*2f00*/  @!P4 IMAD.IADD R103, R103, 0x1, -R6.reuse ;  /* 0x000000016767c824 */ /* 0x100fe200078e0a06 */
[----:B------:R-:W-:Y:S01]  /*2f10*/  ISETP.GE.AND P4, PT, R82, RZ, PT ;  /* 0x000000ff5200720c */ /* 0x000fe20003f86270 */
[--C-:B------:R-:W-:Y:S01]  /*2f20*/  @!P3 IMAD.IADD R101, R101, 0x1, -R6.reuse ;  /* 0x000000016565b824 */ /* 0x100fe200078e0a06 */
[C---:B------:R-:W-:Y:S01]  /*2f30*/  ISETP.GT.U32.AND P3, PT, R6.reuse, R111, PT ;  /* 0x0000006f0600720c */ /* 0x040fe20003f64070 */
[--C-:B------:R-:W-:Y:S01]  /*2f40*/  @!P2 IMAD.IADD R91, R91, 0x1, -R6.reuse ;  /* 0x000000015b5ba824 */ /* 0x100fe200078e0a06 */
[----:B------:R-:W-:Y:S01]  /*2f50*/  ISETP.GT.U32.AND P2, PT, R6, R109, PT ;  /* 0x0000006d0600720c */ /* 0x000fe20003f44070 */
[----:B------:R-:W-:Y:S01]  /*2f60*/  @!P5 IMAD.IADD R105, R105, 0x1, -R6 ;  /* 0x000000016969d824 */ /* 0x000fe200078e0a06 */
[----:B------:R-:W-:Y:S01]  /*2f70*/  ISETP.GE.AND P5, PT, R80, RZ, PT ;  /* 0x000000ff5000720c */ /* 0x000fe20003fa6270 */
[----:B------:R-:W-:-:S04]  /*2f80*/  IMAD.HI.U32 R10, R7, R113, RZ ;  /* 0x00000071070a7227 */ /* 0x000fc800078e00ff */
[----:B------:R-:W-:Y:S02]  /*2f90*/  IMAD.MOV R10, RZ, RZ, -R10 ;  /* 0x000000ffff0a7224 */ /* 0x000fe400078e0a0a */
[--C-:B------:R-:W-:Y:S01]  /*2fa0*/  @!P1 IMAD.IADD R107, R107, 0x1, -R6.reuse ;  /* 0x000000016b6b9824 */ /* 0x100fe200078e0a06 */
[----:B------:R-:W-:Y:S01]  /*2fb0*/  ISETP.GE.AND P1, PT, R78, RZ, PT ;  /* 0x000000ff4e00720c */ /* 0x000fe20003f26270 */
[----:B------:R-:W-:Y:S01]  /*2fc0*/  @!P4 IMAD.MOV R77, RZ, RZ, -R77 ;  /* 0x000000ffff4dc224 */ /* 0x000fe200078e0a4d */
[C---:B------:R-:W-:Y:S01]  /*2fd0*/  ISETP.GT.U32.AND P4, PT, R6.reuse, R103, PT ;  /* 0x000000670600720c */ /* 0x040fe20003f84070 */
[C---:B------:R-:W-:Y:S02]  /*2fe0*/  IMAD R113, R6.reuse, R10, R113 ;  /* 0x0000000a06717224 */ /* 0x040fe400078e0271 */
[----:B------:R-:W-:Y:S01]  /*2ff0*/  @!P3 IMAD.IADD R111, R111, 0x1, -R6 ;  /* 0x000000016f6fb824 */ /* 0x000fe200078e0a06 */
[----:B------:R-:W-:Y:S01]  /*3000*/  ISETP.GT.U32.AND P3, PT, R6, R101, PT ;  /* 0x000000650600720c */ /* 0x000fe20003f64070 */
[----:B------:R-:W-:-:S04]  /*3010*/  IMAD.HI.U32 R10, R7, R115, RZ ;  /* 0x00000073070a7227 */ /* 0x000fc800078e00ff */
[----:B------:R-:W-:-:S04]  /*3020*/  IMAD.HI.U32 R14, R7, R119, RZ ;  /* 0x00000077070e7227 */ /* 0x000fc800078e00ff */
[----:B------:R-:W-:Y:S01]  /*3030*/  @!P2 IMAD.IADD R109, R109, 0x1, -R6 ;  /* 0x000000016d6da824 */ /* 0x000fe200078e0a06 */
[----:B------:R-:W-:Y:S01]  /*3040*/  ISETP.GE.AND P2, PT, R76, RZ, PT ;  /* 0x000000ff4c00720c */ /* 0x000fe20003f46270 */
[----:B------:R-:W-:Y:S01]  /*3050*/  @!P5 IMAD.MOV R79, RZ, RZ, -R79 ;  /* 0x000000ffff4fd224 */ /* 0x000fe200078e0a4f */
[----:B------:R-:W-:Y:S01]  /*3060*/  ISETP.GT.U32.AND P5, PT, R6, R105, PT ;  /* 0x000000690600720c */ /* 0x000fe20003fa4070 */
[----:B------:R-:W-:-:S04]  /*3070*/  IMAD.HI.U32 R12, R7, R117, RZ ;  /* 0x00000075070c7227 */ /* 0x000fc800078e00ff */
[----:B------:R-:W-:Y:S02]  /*3080*/  IMAD.MOV R10, RZ, RZ, -R10 ;  /* 0x000000ffff0a7224 */ /* 0x000fe400078e0a0a */
[----:B------:R-:W-:Y:S02]  /*3090*/  IMAD.MOV R14, RZ, RZ, -R14 ;  /* 0x000000ffff0e7224 */ /* 0x000fe400078e0a0e */
[----:B------:R-:W-:Y:S02]  /*30a0*/  IMAD.MOV R12, RZ, RZ, -R12 ;  /* 0x000000ffff0c7224 */ /* 0x000fe400078e0a0c */
[C---:B------:R-:W-:Y:S02]  /*30b0*/  IMAD R115, R6.reuse, R10, R115 ;  /* 0x0000000a06737224 */ /* 0x040fe400078e0273 */
[C---:B------:R-:W-:Y:S01]  /*30c0*/  IMAD R119, R6.reuse, R14, R119 ;  /* 0x0000000e06777224 */ /* 0x040fe200078e0277 */
[----:B------:R-:W-:Y:S01]  /*30d0*/  IABS R14, R36 ;  /* 0x00000024000e7213 */ /* 0x000fe20000000000 */
[C---:B------:R-:W-:Y:S01]  /*30e0*/  IMAD R117, R6.reuse, R12, R117 ;  /* 0x0000000c06757224 */ /* 0x040fe200078e0275 */
[----:B------:R-:W-:Y:S01]  /*30f0*/  IABS R12, R38 ;  /* 0x00000026000c7213 */ /* 0x000fe20000000000 */
[----:B------:R-:W-:Y:S01]  /*3100*/  @!P1 IMAD.MOV R85, RZ, RZ, -R85 ;  /* 0x000000ffff559224 */ /* 0x000fe200078e0a55 */
[C---:B------:R-:W-:Y:S01]  /*3110*/  ISETP.GT.U32.AND P1, PT, R6.reuse, R107, PT ;  /* 0x0000006b0600720c */ /* 0x040fe20003f24070 */
[--C-:B------:R-:W-:Y:S01]  /*3120*/  @!P4 IMAD.IADD R103, R103, 0x1, -R6.reuse ;  /* 0x000000016767c824 */ /* 0x100fe200078e0a06 */
[C---:B------:R-:W-:Y:S01]  /*3130*/  ISETP.GT.U32.AND P4, PT, R6.reuse, R115, PT ;  /* 0x000000730600720c */ /* 0x040fe20003f84070 */
[----:B------:R-:W-:Y:S01]  /*3140*/  @!P3 IMAD.IADD R101, R101, 0x1, -R6 ;  /* 0x000000016565b824 */ /* 0x000fe200078e0a06 */
[----:B------:R-:W-:Y:S01]  /*3150*/  ISETP.GT.U32.AND P3, PT, R6, R113, PT ;  /* 0x000000710600720c */ /* 0x000fe20003f64070 */
[----:B------:R-:W-:-:S04]  /*3160*/  IMAD.HI.U32 R10, R7, R14, RZ ;  /* 0x0000000e070a7227 */ /* 0x000fc800078e00ff */
[----:B------:R-:W-:Y:S01]  /*3170*/  @!P2 IMAD.MOV R87, RZ, RZ, -R87 ;  /* 0x000000ffff57a224 */ /* 0x000fe200078e0a57 */
[C---:B------:R-:W-:Y:S01]  /*3180*/  ISETP.GT.U32.AND P2, PT, R6.reuse, R109, PT ;  /* 0x0000006d0600720c */ /* 0x040fe20003f44070 */
[----:B------:R-:W-:Y:S01]  /*3190*/  @!P5 IMAD.IADD R105, R105, 0x1, -R6 ;  /* 0x000000016969d824 */ /* 0x000fe200078e0a06 */
[----:B------:R-:W-:Y:S01]  /*31a0*/  ISETP.GT.U32.AND P5, PT, R6, R117, PT ;  /* 0x000000750600720c */ /* 0x000fe20003fa4070 */
[----:B------:R-:W-:-:S04]  /*31b0*/  IMAD.HI.U32 R8, R7, R12, RZ ;  /* 0x0000000c07087227 */ /* 0x000fc800078e00ff */
[----:B------:R-:W-:Y:S01]  /*31c0*/  IMAD.MOV R13, RZ, RZ, -R10 ;  /* 0x000000ffff0d7224 */ /* 0x000fe200078e0a0a */
[----:B------:R-:W-:Y:S01]  /*31d0*/  LOP3.LUT R10, R0, 0xf4, RZ, 0xfc, !PT ;  /* 0x000000f4000a7812 */ /* 0x000fe200078efcff */
[----:B------:R-:W-:Y:S02]  /*31e0*/  IMAD.MOV R121, RZ, RZ, -R8 ;  /* 0x000000ffff797224 */ /* 0x000fe400078e0a08 */
[----:B------:R-:W-:Y:S01]  /*31f0*/  IMAD R13, R6, R13, R14 ;  /* 0x0000000d060d7224 */ /* 0x000fe200078e020e */
[----:B------:R-:W-:Y:S01]  /*3200*/  LOP3.LUT R14, R0, 0xe4, RZ, 0xfc, !PT ;  /* 0x000000e4000e7812 */ /* 0x000fe200078efcff */
[----:B------:R-:W-:Y:S01]  /*3210*/  IMAD.HI.U32 R8, R7, R15, RZ ;  /* 0x0000000f07087227 */ /* 0x000fe200078e00ff */
[----:B------:R-:W-:Y:S02]  /*3220*/  IABS R135, R10 ;  /* 0x0000000a00877213 */ /* 0x000fe40000000000 */
[----:B------:R-:W-:Y:S01]  /*3230*/  IABS R127, R14 ;  /* 0x0000000e007f7213 */ /* 0x000fe20000000000 */
[----:B------:R-:W-:Y:S01]  /*3240*/  IMAD R11, R6, R121, R12 ;  /* 0x00000079060b7224 */ /* 0x000fe200078e020c */
[----:B------:R-:W-:Y:S01]  /*3250*/  LOP3.LUT R12, R0, 0xf0, RZ, 0xfc, !PT ;  /* 0x000000f0000c7812 */ /* 0x000fe200078efcff */
[--C-:B------:R-:W-:Y:S01]  /*3260*/  @!P1 IMAD.IADD R107, R107, 0x1, -R6.reuse ;  /* 0x000000016b6b9824 */ /* 0x100fe200078e0a06 */
[----:B------:R-:W-:Y:S01]  /*3270*/  ISETP.GT.U32.AND P1, PT, R6, R119, PT ;  /* 0x000000770600720c */ /* 0x000fe20003f24070 */
[----:B------:R-:W-:Y:S01]  /*3280*/  @!P4 IMAD.IADD R115, R115, 0x1, -R6 ;  /* 0x000000017373c824 */ /* 0x000fe200078e0a06 */
[----:B------:R-:W-:Y:S01]  /*3290*/  ISETP.GE.AND P4, PT, R72, RZ, PT ;  /* 0x000000ff4800720c */ /* 0x000fe20003f86270 */
[----:B------:R-:W-:Y:S01]  /*32a0*/  IMAD.MOV R8, RZ, RZ, -R8 ;  /* 0x000000ffff087224 */ /* 0x000fe200078e0a08 */
[----:B------:R-:W-:Y:S01]  /*32b0*/  IABS R133, R12 ;  /* 0x0000000c00857213 */ /* 0x000fe20000000000 */
[--C-:B------:R-:W-:Y:S01]  /*32c0*/  @!P3 IMAD.IADD R113, R113, 0x1, -R6.reuse ;  /* 0x000000017171b824 */ /* 0x100fe200078e0a06 */
[C---:B------:R-:W-:Y:S01]  /*32d0*/  ISETP.GT.U32.AND P3, PT, R6.reuse, R13, PT ;  /* 0x0000000d0600720c */ /* 0x040fe20003f64070 */
[--C-:B------:R-:W-:Y:S01]  /*32e0*/  @!P2 IMAD.IADD R109, R109, 0x1, -R6.reuse ;  /* 0x000000016d6da824 */ /* 0x100fe200078e0a06 */
[----:B------:R-:W-:Y:S01]  /*32f0*/  ISETP.GT.U32.AND P2, PT, R6, R11, PT ;  /* 0x0000000b0600720c */ /* 0x000fe20003f44070 */
[----:B------:R-:W-:Y:S01]  /*3300*/  @!P5 IMAD.IADD R117, R117, 0x1, -R6 ;  /* 0x000000017575d824 */ /* 0x000fe200078e0a06 */
[----:B------:R-:W-:Y:S01]  /*3310*/  ISETP.GE.AND P5, PT, R70, RZ, PT ;  /* 0x000000ff4600720c */ /* 0x000fe20003fa6270 */
[----:B------:R-:W-:Y:S01]  /*3320*/  IMAD R15, R6, R8, R15 ;  /* 0x00000008060f7224 */ /* 0x000fe200078e020f */
[----:B------:R2:W-:Y:S01]  /*3330*/  STL [R1+0x54], R14 ;  /* 0x0000540e01007387 */ /* 0x0005e20000100800 */
[----:B------:R-:W-:-:S03]  /*3340*/  IMAD.HI.U32 R8, R7, R125, RZ ;  /* 0x0000007d07087227 */ /* 0x000fc600078e00ff */
[----:B------:R-:W-:Y:S01]  /*3350*/  STL [R1+0x50], R24 ;  /* 0x0000501801007387 */ /* 0x000fe20000100800 */
[----:B------:R-:W-:Y:S02]  /*3360*/  IMAD.MOV R8, RZ, RZ, -R8 ;  /* 0x000000ffff087224 */ /* 0x000fe400078e0a08 */
[--C-:B------:R-:W-:Y:S01]  /*3370*/  @!P1 IMAD.IADD R119, R119, 0x1, -R6.reuse ;  /* 0x0000000177779824 */ /* 0x100fe200078e0a06 */
[----:B------:R-:W-:Y:S01]  /*3380*/  ISETP.GE.AND P1, PT, R68, RZ, PT ;  /* 0x000000ff4400720c */ /* 0x000fe20003f26270 */
[C---:B------:R-:W-:Y:S01]  /*3390*/  IMAD R125, R6.reuse, R8, R125 ;  /* 0x00000008067d7224 */ /* 0x040fe200078e027d */
[----:B------:R-:W-:Y:S01]  /*33a0*/  STL [R1+0x4c], R22 ;  /* 0x00004c1601007387 */ /* 0x000fe20000100800 */
[----:B------:R-:W-:Y:S01]  /*33b0*/  @!P4 IMAD.MOV R89, RZ, RZ, -R89 ;  /* 0x000000ffff59c224 */ /* 0x000fe200078e0a59 */
[C---:B------:R-:W-:Y:S01]  /*33c0*/  ISETP.GT.U32.AND P4, PT, R6.reuse, R115, PT ;  /* 0x000000730600720c */ /* 0x040fe20003f84070 */
[----:B------:R-:W-:Y:S01]  /*33d0*/  IMAD.HI.U32 R8, R7, R127, RZ ;  /* 0x0000007f07087227 */ /* 0x000fe200078e00ff */
[----:B------:R3:W-:Y:S03]  /*33e0*/  STL [R1+0x48], R12 ;  /* 0x0000480c01007387 */ /* 0x0007e60000100800 */
[--C-:B------:R-:W-:Y:S01]  /*33f0*/  @!P3 IMAD.IADD R13, R13, 0x1, -R6.reuse ;  /* 0x000000010d0db824 */ /* 0x100fe200078e0a06 */
[----:B------:R-:W-:Y:S01]  /*3400*/  ISETP.GT.U32.AND P3, PT, R6, R113, PT ;  /* 0x000000710600720c */ /* 0x000fe20003f64070 */
[----:B------:R-:W-:Y:S01]  /*3410*/  @!P2 IMAD.IADD R11, R11, 0x1, -R6 ;  /* 0x000000010b0ba824 */ /* 0x000fe200078e0a06 */
[----:B------:R-:W-:Y:S01]  /*3420*/  ISETP.GE.AND P2, PT, R66, RZ, PT ;  /* 0x000000ff4200720c */ /* 0x000fe20003f46270 */
[----:B------:R-:W-:Y:S01]  /*3430*/  @!P5 IMAD.MOV R93, RZ, RZ, -R93 ;  /* 0x000000ffff5dd224 */ /* 0x000fe200078e0a5d */
[C---:B------:R-:W-:Y:S01]  /*3440*/  ISETP.GT.U32.AND P5, PT, R6.reuse, R117, PT ;  /* 0x000000750600720c */ /* 0x040fe20003fa4070 */
[----:B------:R-:W-:Y:S01]  /*3450*/  IMAD.MOV R8, RZ, RZ, -R8 ;  /* 0x000000ffff087224 */ /* 0x000fe200078e0a08 */
[----:B------:R1:W-:Y:S01]  /*3460*/  STL [R1+0x44], R10 ;  /* 0x0000440a01007387 */ /* 0x0003e20000100800 */
[----:B------:R-:W-:Y:S01]  /*3470*/  @!P1 IMAD.MOV R95, RZ, RZ, -R95 ;  /* 0x000000ffff5f9224 */ /* 0x000fe200078e0a5f */
[C---:B------:R-:W-:Y:S01]  /*3480*/  ISETP.GT.U32.AND P1, PT, R6.reuse, R119, PT ;  /* 0x000000770600720c */ /* 0x040fe20003f24070 */
[----:B------:R-:W-:Y:S01]  /*3490*/  IMAD R127, R6, R8, R127 ;  /* 0x00000008067f7224 */ /* 0x000fe200078e027f */
[----:B------:R1:W-:Y:S01]  /*34a0*/  STL [R1+0x40], R20 ;  /* 0x0000401401007387 */ /* 0x0003e20000100800 */
[----:B------:R-:W-:-:S04]  /*34b0*/  IMAD.HI.U32 R8, R7, R129, RZ ;  /* 0x0000008107087227 */ /* 0x000fc800078e00ff */
[----:B------:R-:W-:Y:S02]  /*34c0*/  IMAD.MOV R8, RZ, RZ, -R8 ;  /* 0x000000ffff087224 */ /* 0x000fe400078e0a08 */
[--C-:B------:R-:W-:Y:S01]  /*34d0*/  @!P4 IMAD.IADD R115, R115, 0x1, -R6.reuse ;  /* 0x000000017373c824 */ /* 0x100fe200078e0a06 */
[C---:B------:R-:W-:Y:S01]  /*34e0*/  ISETP.GT.U32.AND P4, PT, R6.reuse, R125, PT ;  /* 0x0000007d0600720c */ /* 0x040fe20003f84070 */
[--C-:B------:R-:W-:Y:S01]  /*34f0*/  @!P3 IMAD.IADD R113, R113, 0x1, -R6.reuse ;  /* 0x000000017171b824 */ /* 0x100fe200078e0a06 */
[C---:B------:R-:W-:Y:S01]  /*3500*/  ISETP.GT.U32.AND P3, PT, R6.reuse, R15, PT ;  /* 0x0000000f0600720c */ /* 0x040fe20003f64070 */
[----:B------:R-:W-:Y:S01]  /*3510*/  @!P2 IMAD.MOV R97, RZ, RZ, -R97 ;  /* 0x000000ffff61a224 */ /* 0x000fe200078e0a61 */
[C---:B------:R-:W-:Y:S01]  /*3520*/  ISETP.GT.U32.AND P2, PT, R6.reuse, R11, PT ;  /* 0x0000000b0600720c */ /* 0x040fe20003f44070 */
[C---:B------:R-:W-:Y:S02]  /*3530*/  IMAD R129, R6.reuse, R8, R129 ;  /* 0x0000000806817224 */ /* 0x040fe400078e0281 */
[----:B------:R-:W-:Y:S01]  /*3540*/  @!P5 IMAD.IADD R117, R117, 0x1, -R6 ;  /* 0x000000017575d824 */ /* 0x000fe200078e0a06 */
[----:B------:R-:W-:Y:S01]  /*3550*/  ISETP.GT.U32.AND P5, PT, R6, R127, PT ;  /* 0x0000007f0600720c */ /* 0x000fe20003fa4070 */
[----:B------:R-:W-:-:S04]  /*3560*/  IMAD.HI.U32 R8, R7, R131, RZ ;  /* 0x0000008307087227 */ /* 0x000fc800078e00ff */
[----:B------:R-:W-:Y:S02]  /*3570*/  IMAD.MOV R8, RZ, RZ, -R8 ;  /* 0x000000ffff087224 */ /* 0x000fe400078e0a08 */
[----:B------:R-:W-:Y:S01]  /*3580*/  @!P6 IMAD.MOV R69, RZ, RZ, -R69 ;  /* 0x000000ffff45e224 */ /* 0x000fe200078e0a45 */
[C---:B------:R-:W-:Y:S01]  /*3590*/  ISETP.GT.U32.AND P6, PT, R6.reuse, R99, PT ;  /* 0x000000630600720c */ /* 0x040fe20003fc4070 */
[C---:B------:R-:W-:Y:S02]  /*35a0*/  IMAD R131, R6.reuse, R8, R131 ;  /* 0x0000000806837224 */ /* 0x040fe400078e0283 */
[--C-:B------:R-:W-:Y:S01]  /*35b0*/  @!P1 IMAD.IADD R119, R119, 0x1, -R6.reuse ;  /* 0x0000000177779824 */ /* 0x100fe200078e0a06 */
[----:B------:R-:W-:Y:S01]  /*35c0*/  ISETP.GT.U32.AND P1, PT, R6, R129, PT ;  /* 0x000000810600720c */ /* 0x000fe20003f24070 */
[--C-:B------:R-:W-:Y:S01]  /*35d0*/  @!P4 IMAD.IADD R125, R125, 0x1, -R6.reuse ;  /* 0x000000017d7dc824 */ /* 0x100fe200078e0a06 */
[----:B------:R-:W-:Y:S01]  /*35e0*/  ISETP.GE.AND P4, PT, R62, RZ, PT ;  /* 0x000000ff3e00720c */ /* 0x000fe20003f86270 */
[--C-:B------:R-:W-:Y:S01]  /*35f0*/  @!P3 IMAD.IADD R15, R15, 0x1, -R6.reuse ;  /* 0x000000010f0fb824 */ /* 0x100fe200078e0a06 */
[----:B------:R-:W-:Y:S01]  /*3600*/  ISETP.GE.AND P3, PT, R64, RZ, PT ;  /* 0x000000ff4000720c */ /* 0x000fe20003f66270 */
[--C-:B------:R-:W-:Y:S01]  /*3610*/  @!P2 IMAD.IADD R11, R11, 0x1, -R6.reuse ;  /* 0x000000010b0ba824 */ /* 0x100fe200078e0a06 */
[----:B------:R-:W-:Y:S01]  /*3620*/  ISETP.GT.U32.AND P2, PT, R6, R131, PT ;  /* 0x000000830600720c */ /* 0x000fe20003f44070 */
[----:B------:R-:W-:Y:S01]  /*3630*/  @!P5 IMAD.IADD R127, R127, 0x1, -R6 ;  /* 0x000000017f7fd824 */ /* 0x000fe200078e0a06 */
[----:B------:R-:W-:Y:S01]  /*3640*/  ISETP.GE.AND P5, PT, R60, RZ, PT ;  /* 0x000000ff3c00720c */ /* 0x000fe20003fa6270 */
[----:B------:R-:W-:-:S04]  /*3650*/  IMAD.HI.U32 R8, R7, R133, RZ ;  /* 0x0000008507087227 */ /* 0x000fc800078e00ff */
[----:B------:R-:W-:Y:S01]  /*3660*/  @!P6 IMAD.IADD R99, R99, 0x1, -R6 ;  /* 0x000000016363e824 */ /* 0x000fe200078e0a06 */
[----:B------:R-:W-:Y:S01]  /*3670*/  ISETP.GE.AND P6, PT, R84, RZ, PT ;  /* 0x000000ff5400720c */ /* 0x000fe20003fc6270 */
[----:B------:R-:W-:Y:S02]  /*3680*/  IMAD.MOV R8, RZ, RZ, -R8 ;  /* 0x000000ffff087224 */ /* 0x000fe400078e0a08 */
[----:B------:R-:W-:Y:S01]  /*3690*/  @!P1 IMAD.IADD R129, R129, 0x1, -R6 ;  /* 0x0000000181819824 */ /* 0x000fe200078e0a06 */
[----:B------:R-:W-:Y:S01]  /*36a0*/  ISETP.GE.AND P1, PT, R58, RZ, PT ;  /* 0x000000ff3a00720c */ /* 0x000fe20003f26270 */
[C---:B------:R-:W-:Y:S02]  /*36b0*/  IMAD R133, R6.reuse, R8, R133 ;  /* 0x0000000806857224 */ /* 0x040fe400078e0285 */
[----:B------:R-:W-:Y:S01]  /*36c0*/  @!P4 IMAD.MOV R99, RZ, RZ, -R99 ;  /* 0x000000ffff63c224 */ /* 0x000fe200078e0a63 */
[----:B------:R-:W-:Y:S01]  /*36d0*/  ISETP.GT.U32.AND P4, PT, R6, R125, PT ;  /* 0x0000007d0600720c */ /* 0x000fe20003f84070 */
[----:B------:R-:W-:-:S04]  /*36e0*/  IMAD.HI.U32 R8, R7, R135, RZ ;  /* 0x0000008707087227 */ /* 0x000fc800078e00ff */
[----:B------:R-:W-:Y:S01]  /*36f0*/  @!P3 IMAD.MOV R91, RZ, RZ, -R91 ;  /* 0x000000ffff5bb224 */ /* 0x000fe200078e0a5b */
[----:B------:R-:W-:Y:S01]  /*3700*/  ISETP.GT.U32.AND P3, PT, R6, R15, PT ;  /* 0x0000000f0600720c */ /* 0x000fe20003f64070 */
[----:B------:R-:W-:-:S04]  /*3710*/  IMAD.HI.U32 R7, R7, R137, RZ ;  /* 0x0000008907077227 */ /* 0x000fc800078e00ff */
[----:B------:R-:W-:Y:S01]  /*3720*/  @!P2 IMAD.IADD R131, R131, 0x1, -R6 ;  /* 0x000000018383a824 */ /* 0x000fe200078e0a06 */
[----:B------:R-:W-:Y:S01]  /*3730*/  ISETP.GE.AND P2, PT, R56, RZ, PT ;  /* 0x000000ff3800720c */ /* 0x000fe20003f46270 */
[----:B------:R-:W-:Y:S01]  /*3740*/  @!P5 IMAD.MOV R101, RZ, RZ, -R101 ;  /* 0x000000ffff65d224 */ /* 0x000fe200078e0a65 */
[C---:B------:R-:W-:Y:S01]  /*3750*/  ISETP.GT.U32.AND P5, PT, R6.reuse, R127, PT ;  /* 0x0000007f0600720c */ /* 0x040fe20003fa4070 */
[----:B------:R-:W-:Y:S02]  /*3760*/  IMAD.MOV R7, RZ, RZ, -R7 ;  /* 0x000000ffff077224 */ /* 0x000fe400078e0a07 */
[----:B------:R-:W-:Y:S02]  /*3770*/  IMAD.MOV R8, RZ, RZ, -R8 ;  /* 0x000000ffff087224 */ /* 0x000fe400078e0a08 */
[----:B------:R-:W-:Y:S01]  /*3780*/  @!P6 IMAD.MOV R71, RZ, RZ, -R71 ;  /* 0x000000ffff47e224 */ /* 0x000fe200078e0a47 */
[C---:B------:R-:W-:Y:S01]  /*3790*/  ISETP.GT.U32.AND P6, PT, R6.reuse, R111, PT ;  /* 0x0000006f0600720c */ /* 0x040fe20003fc4070 */
[----:B------:R-:W-:Y:S01]  /*37a0*/  IMAD R137, R6, R7, R137 ;  /* 0x0000000706897224 */ /* 0x000fe200078e0289 */
[----:B------:R-:W-:Y:S01]  /*37b0*/  LOP3.LUT R7, R2, 0x4, RZ, 0xfc, !PT ;  /* 0x0000000402077812 */ /* 0x000fe200078efcff */
[----:B------:R-:W-:Y:S01]  /*37c0*/  IMAD R135, R6, R8, R135 ;  /* 0x0000000806877224 */ /* 0x000fe200078e0287 */
[----:B------:R-:W-:Y:S01]  /*37d0*/  LOP3.LUT R8, R2, 0x20, RZ, 0xfc, !PT ;  /* 0x0000002002087812 */ /* 0x000fe200078efcff */
[----:B------:R-:W-:Y:S01]  /*37e0*/  @!P1 IMAD.MOV R103, RZ, RZ, -R103 ;  /* 0x000000ffff679224 */ /* 0x000fe200078e0a67 */
[C---:B------:R-:W-:Y:S01]  /*37f0*/  ISETP.GT.U32.AND P1, PT, R6.reuse, R129, PT ;  /* 0x000000810600720c */ /* 0x040fe20003f24070 */
[--C-:B------:R-:W-:Y:S01]  /*3800*/  @!P4 IMAD.IADD R125, R125, 0x1, -R6.reuse ;  /* 0x000000017d7dc824 */ /* 0x100fe200078e0a06 */
[C---:B------:R-:W-:Y:S01]  /*3810*/  ISETP.GT.U32.AND P4, PT, R6.reuse, R137, PT ;  /* 0x000000890600720c */ /* 0x040fe20003f84070 */
[--C-:B------:R-:W-:Y:S01]  /*3820*/  @!P3 IMAD.IADD R15, R15, 0x1, -R6.reuse ;  /* 0x000000010f0fb824 */ /* 0x100fe200078e0a06 */
[C---:B------:R-:W-:Y:S01]  /*3830*/  ISETP.GT.U32.AND P3, PT, R6.reuse, R135, PT ;  /* 0x000000870600720c */ /* 0x040fe20003f64070 */
[----:B------:R-:W-:Y:S01]  /*3840*/  @!P2 IMAD.MOV R105, RZ, RZ, -R105 ;  /* 0x000000ffff69a224 */ /* 0x000fe200078e0a69 */
[----:B------:R-:W-:Y:S01]  /*3850*/  ISETP.GT.U32.AND P2, PT, R6, R131, PT ;  /* 0x000000830600720c */ /* 0x000fe20003f44070 */
[--C-:B------:R-:W-:Y:S01]  /*3860*/  @!P5 IMAD.IADD R127, R127, 0x1, -R6.reuse ;  /* 0x000000017f7fd824 */ /* 0x100fe200078e0a06 */
[----:B------:R-:W-:Y:S01]  /*3870*/  ISETP.GE.AND P5, PT, R54, RZ, PT ;  /* 0x000000ff3600720c */ /* 0x000fe20003fa6270 */
[----:B------:R-:W-:Y:S01]  /*3880*/  @!P6 IMAD.IADD R111, R111, 0x1, -R6 ;  /* 0x000000016f6fe824 */ /* 0x000fe200078e0a06 */
[----:B------:R-:W-:Y:S01]  /*3890*/  ISETP.GE.AND P6, PT, R74, RZ, PT ;  /* 0x000000ff4a00720c */ /* 0x000fe20003fc6270 */
[----:B----4-:R-:W-:-:S02]  /*38a0*/  IMAD.MOV.U32 R123, RZ, RZ, R15 ;  /* 0x000000ffff7b7224 */ /* 0x010fc400078e000f */
[--C-:B------:R-:W-:Y:S01]  /*38b0*/  @!P1 IMAD.IADD R129, R129, 0x1, -R6.reuse ;  /* 0x0000000181819824 */ /* 0x100fe200078e0a06 */
[----:B------:R-:W-:Y:S01]  /*38c0*/  ISETP.GE.AND P1, PT, R8, UR32, PT ;  /* 0x0000002008007c0c */ /* 0x000fe2000bf26270 */
[--C-:B------:R-:W-:Y:S01]  /*38d0*/  @!P4 IMAD.IADD R137, R137, 0x1, -R6.reuse ;  /* 0x000000018989c824 */ /* 0x100fe200078e0a06 */
[----:B------:R-:W-:Y:S01]  /*38e0*/  ISETP.GE.AND P4, PT, R46, RZ, PT ;  /* 0x000000ff2e00720c */ /* 0x000fe20003f86270 */
[--C-:B------:R-:W-:Y:S01]  /*38f0*/  @!P3 IMAD.IADD R135, R135, 0x1, -R6.reuse ;  /* 0x000000018787b824 */ /* 0x100fe200078e0a06 */
[----:B------:R-:W-:Y:S01]  /*3900*/  ISETP.GE.AND P3, PT, R48, RZ, PT ;  /* 0x000000ff3000720c */ /* 0x000fe20003f66270 */
[----:B------:R-:W-:Y:S01]  /*3910*/  @!P2 IMAD.IADD R131, R131, 0x1, -R6 ;  /* 0x000000018383a824 */ /* 0x000fe200078e0a06 */
[----:B------:R-:W-:Y:S01]  /*3920*/  ISETP.GE.AND P2, PT, R7, UR32, PT ;  /* 0x0000002007007c0c */ /* 0x000fe2000bf46270 */
[----:B------:R-:W-:Y:S01]  /*3930*/  @!P5 IMAD.MOV R107, RZ, RZ, -R107 ;  /* 0x000000ffff6bd224 */ /* 0x000fe200078e0a6b */
[C---:B------:R-:W-:Y:S01]  /*3940*/  SEL R7, R23.reuse, RZ, !P1 ;  /* 0x000000ff17077207 */ /* 0x040fe20004800000 */
[----:B------:R-:W-:Y:S01]  /*3950*/  @!P6 IMAD.MOV R81, RZ, RZ, -R81 ;  /* 0x000000ffff51e224 */ /* 0x000fe200078e0a51 */
[C---:B------:R-:W-:Y:S01]  /*3960*/  ISETP.GT.U32.AND P5, PT, R6.reuse, R137, PT ;  /* 0x000000890600720c */ /* 0x040fe20003fa4070 */
[----:B------:R-:W-:Y:S01]  /*3970*/  IMAD.U32 R17, RZ, RZ, UR16 ;  /* 0x00000010ff117e24 */ /* 0x000fe2000f8e00ff */
[----:B------:R-:W-:Y:S01]  /*3980*/  ISETP.GT.U32.AND P1, PT, R6, R135, PT ;  /* 0x000000870600720c */ /* 0x000fe20003f24070 */
[----:B------:R-:W-:Y:S01]  /*3990*/  IMAD R30, R2, UR16, RZ ;  /* 0x00000010021e7c24 */ /* 0x000fe2000f8e02ff */
[----:B------:R-:W-:Y:S01]  /*39a0*/  ISETP.GT.U32.AND P6, PT, R6, R13, PT ;  /* 0x0000000d0600720c */ /* 0x000fe20003fc4070 */
[----:B------:R-:W-:Y:S01]  /*39b0*/  @!P4 IMAD.MOV R113, RZ, RZ, -R113 ;  /* 0x000000ffff71c224 */ /* 0x000fe200078e0a71 */
[----:B------:R-:W-:Y:S01]  /*39c0*/  SEL R8, R23, RZ, !P2 ;  /* 0x000000ff17087207 */ /* 0x000fe20005000000 */
[----:B------:R-:W-:Y:S01]  /*39d0*/  IMAD.U32 R16, RZ, RZ, UR16 ;  /* 0x00000010ff107e24 */ /* 0x000fe2000f8e00ff */
[----:B------:R-:W-:Y:S01]  /*39e0*/  ISETP.NE.U32.AND P2, PT, R7, RZ, PT ;  /* 0x000000ff0700720c */ /* 0x000fe20003f45070 */
[----:B------:R-:W-:Y:S01]  /*39f0*/  IMAD.MOV.U32 R7, RZ, RZ, R11 ;  /* 0x000000ffff077224 */ /* 0x000fe200078e000b */
[----:B------:R-:W-:Y:S01]  /*3a00*/  ISETP.GE.AND P4, PT, R42, RZ, PT ;  /* 0x000000ff2a00720c */ /* 0x000fe20003f86270 */
[----:B------:R-:W-:-:S02]  /*3a10*/  IMAD R17, R17, 0x4, R30 ;  /* 0x0000000411117824 */ /* 0x000fc400078e021e */
[--C-:B------:R-:W-:Y:S01]  /*3a20*/  @!P5 IMAD.IADD R137, R137, 0x1, -R6.reuse ;  /* 0x000000018989d824 */ /* 0x100fe200078e0a06 */
[----:B------:R-:W-:Y:S01]  /*3a30*/  ISETP.GE.AND P5, PT, R38, RZ, PT ;  /* 0x000000ff2600720c */ /* 0x000fe20003fa6270 */
[--C-:B------:R-:W-:Y:S01]  /*3a40*/  @!P1 IMAD.IADD R135, R135, 0x1, -R6.reuse ;  /* 0x0000000187879824 */ /* 0x100fe200078e0a06 */
[----:B------:R-:W-:Y:S01]  /*3a50*/  ISETP.GE.AND P1, PT, R40, RZ, PT ;  /* 0x000000ff2800720c */ /* 0x000fe20003f26270 */
[----:B------:R-:W-:Y:S01]  /*3a60*/  @!P6 IMAD.IADD R13, R13, 0x1, -R6 ;  /* 0x000000010d0de824 */ /* 0x000fe200078e0a06 */
[----:B------:R-:W-:Y:S01]  /*3a70*/  ISETP.GT.U32.AND P6, PT, R6, R133, PT ;  /* 0x000000850600720c */ /* 0x000fe20003fc4070 */
[----:B------:R-:W-:Y:S02]  /*3a80*/  IMAD.U32 R11, RZ, RZ, UR16 ;  /* 0x00000010ff0b7e24 */ /* 0x000fe4000f8e00ff */
[----:B------:R-:W-:Y:S02]  /*3a90*/  IMAD.MOV.U32 R121, RZ, RZ, R13 ;  /* 0x000000ffff797224 */ /* 0x000fe400078e000d */
[----:B------:R-:W-:Y:S01]  /*3aa0*/  @!P4 IMAD.MOV R117, RZ, RZ, -R117 ;  /* 0x000000ffff75c224 */ /* 0x000fe200078e0a75 */
[----:B------:R-:W-:Y:S01]  /*3ab0*/  ISETP.GE.AND P4, PT, R36, RZ, PT ;  /* 0x000000ff2400720c */ /* 0x000fe20003f86270 */
[----:B------:R-:W-:-:S02]  /*3ac0*/  IMAD R16, R16, 0x4, R17 ;  /* 0x0000000410107824 */ /* 0x000fc400078e0211 */
[----:B------:R-:W-:Y:S01]  /*3ad0*/  @!P5 IMAD.MOV R7, RZ, RZ, -R7 ;  /* 0x000000ffff07d224 */ /* 0x000fe200078e0a07 */
[----:B------:R-:W-:Y:S01]  /*3ae0*/  ISETP.GE.AND P5, PT, R26, RZ, PT ;  /* 0x000000ff1a00720c */ /* 0x000fe20003fa6270 */
[----:B------:R-:W-:Y:S01]  /*3af0*/  @!P1 IMAD.MOV R119, RZ, RZ, -R119 ;  /* 0x000000ffff779224 */ /* 0x000fe200078e0a77 */
[----:B------:R-:W-:Y:S01]  /*3b00*/  ISETP.GE.AND P1, PT, R28, RZ, PT ;  /* 0x000000ff1c00720c */ /* 0x000fe20003f26270 */
[----:B------:R-:W-:Y:S01]  /*3b10*/  @!P6 IMAD.IADD R133, R133, 0x1, -R6 ;  /* 0x000000018585e824 */ /* 0x000fe200078e0a06 */
[C---:B-----5:R-:W-:Y:S01]  /*3b20*/  LOP3.LUT R28, R2.reuse, 0x24, RZ, 0xfc, !PT ;  /* 0x00000024021c7812 */ /* 0x060fe200078efcff */
[----:B------:R-:W-:Y:S01]  /*3b30*/  IMAD R15, R11, 0x4, R16 ;  /* 0x000000040b0f7824 */ /* 0x000fe200078e0210 */
[----:B-1----:R-:W-:Y:S01]  /*3b40*/  LOP3.LUT R26, R2, 0x8, RZ, 0xfc, !PT ;  /* 0x00000008021a7812 */ /* 0x002fe200078efcff */
[----:B------:R-:W-:Y:S01]  /*3b50*/  IMAD.U32 R13, RZ, RZ, UR16 ;  /* 0x00000010ff0d7e24 */ /* 0x000fe2000f8e00ff */
[----:B------:R-:W-:Y:S01]  /*3b60*/  ISETP.GT.U32.AND P6, PT, R6, R133, PT ;  /* 0x000000850600720c */ /* 0x000fe20003fc4070 */
[----:B------:R-:W-:Y:S01]  /*3b70*/  @!P4 IMAD.MOV R121, RZ, RZ, -R121 ;  /* 0x000000ffff79c224 */ /* 0x000fe200078e0a79 */
[----:B------:R-:W-:Y:S01]  /*3b80*/  ISETP.GE.AND P4, PT, R14, RZ, PT ;  /* 0x000000ff0e00720c */ /* 0x000fe20003f86270 */
[----:B--2---:R-:W-:-:S02]  /*3b90*/  IMAD.U32 R14, RZ, RZ, UR16 ;  /* 0x00000010ff0e7e24 */ /* 0x004fc4000f8e00ff */
[----:B------:R-:W-:Y:S01]  /*3ba0*/  @!P5 IMAD.MOV R125, RZ, RZ, -R125 ;  /* 0x000000ffff7dd224 */ /* 0x000fe200078e0a7d */
[----:B------:R-:W-:Y:S01]  /*3bb0*/  ISETP.GE.AND P5, PT, R22, RZ, PT ;  /* 0x000000ff1600720c */ /* 0x000fe20003fa6270 */
[----:B------:R-:W-:Y:S01]  /*3bc0*/  @!P1 IMAD.MOV R123, RZ, RZ, -R123 ;  /* 0x000000ffff7b9224 */ /* 0x000fe200078e0a7b */
[----:B------:R-:W-:Y:S01]  /*3bd0*/  ISETP.GE.AND P1, PT, R24, RZ, PT ;  /* 0x000000ff1800720c */ /* 0x000fe20003f26270 */
[----:B------:R-:W-:Y:S01]  /*3be0*/  IMAD R14, R14, 0x4, R15 ;  /* 0x000000040e0e7824 */ /* 0x000fe200078e020f */
[----:B------:R-:W1:Y:S01]  /*3bf0*/  LDS R24, [UR31] ;  /* 0x0000001fff187984 */ /* 0x000e620008000800 */
[----:B------:R-:W-:Y:S01]  /*3c00*/  @!P3 IMAD.MOV R111, RZ, RZ, -R111 ;  /* 0x000000ffff6fb224 */ /* 0x000fe200078e0a6f */
[----:B------:R-:W-:Y:S01]  /*3c10*/  BAR.SYNC.DEFER_BLOCKING 0x0 ;  /* 0x0000000000007b1d */ /* 0x000fe20000010000 */
[----:B------:R-:W-:Y:S01]  /*3c20*/  @!P6 IMAD.IADD R133, R133, 0x1, -R6 ;  /* 0x000000018585e824 */ /* 0x000fe200078e0a06 */
[----:B------:R-:W-:Y:S01]  /*3c30*/  ISETP.GE.AND P6, PT, R50, RZ, PT ;  /* 0x000000ff3200720c */ /* 0x000fe20003fc6270 */
[----:B------:R-:W-:Y:S01]  /*3c40*/  @!P4 IMAD.MOV R127, RZ, RZ, -R127 ;  /* 0x000000ffff7fc224 */ /* 0x000fe200078e0a7f */
[----:B------:R-:W-:-:S03]  /*3c50*/  ISETP.GE.AND P4, PT, R12, RZ, PT ;  /* 0x000000ff0c00720c */ /* 0x000fc60003f86270 */
[----:B------:R-:W-:Y:S01]  /*3c60*/  @!P5 IMAD.MOV R131, RZ, RZ, -R131 ;  /* 0x000000ffff83d224 */ /* 0x000fe200078e0a83 */
[----:B------:R-:W-:Y:S01]  /*3c70*/  ISETP.GE.AND P5, PT, R34, RZ, PT ;  /* 0x000000ff2200720c */ /* 0x000fe20003fa6270 */
[----:B------:R-:W-:Y:S01]  /*3c80*/  @!P1 IMAD.MOV R129, RZ, RZ, -R129 ;  /* 0x000000ffff819224 */ /* 0x000fe200078e0a81 */
[----:B------:R-:W-:Y:S01]  /*3c90*/  ISETP.GE.AND P1, PT, R10, RZ, PT ;  /* 0x000000ff0a00720c */ /* 0x000fe20003f26270 */
[----:B---3--:R-:W-:Y:S01]  /*3ca0*/  IMAD.U32 R12, RZ, RZ, UR16 ;  /* 0x00000010ff0c7e24 */ /* 0x008fe2000f8e00ff */
[----:B------:R-:W-:Y:S01]  /*3cb0*/  LOP3.LUT R6, RZ, R5, RZ, 0x33, !PT ;  /* 0x00000005ff067212 */ /* 0x000fe200078e33ff */
[----:B------:R-:W-:Y:S01]  /*3cc0*/  IMAD R13, R13, 0x4, R14 ;  /* 0x000000040d0d7824 */ /* 0x000fe200078e020e */
[----:B------:R-:W-:Y:S01]  /*3cd0*/  ISETP.NE.U32.AND P3, PT, R8, RZ, PT ;  /* 0x000000ff0800720c */ /* 0x000fe20003f65070 */
[----:B------:R-:W-:Y:S02]  /*3ce0*/  IMAD.U32 R10, RZ, RZ, UR16 ;  /* 0x00000010ff0a7e24 */ /* 0x000fe4000f8e00ff */
[----:B------:R-:W-:Y:S01]  /*3cf0*/  @!P6 IMAD.MOV R109, RZ, RZ, -R109 ;  /* 0x000000ffff6de224 */ /* 0x000fe200078e0a6d */
[----:B------:R-:W-:Y:S01]  /*3d00*/  ISETP.GE.AND P6, PT, R44, RZ, PT ;  /* 0x000000ff2c00720c */ /* 0x000fe20003fc6270 */
[----:B------:R-:W-:-:S02]  /*3d10*/  IMAD R12, R12, 0x4, R13 ;  /* 0x000000040c0c7824 */ /* 0x000fc400078e020d */
[----:B------:R-:W-:Y:S01]  /*3d20*/  @!P5 IMAD.MOV R83, RZ, RZ, -R83 ;  /* 0x000000ffff53d224 */ /* 0x000fe200078e0a53 */
[----:B------:R-:W-:Y:S01]  /*3d30*/  ISETP.GE.AND P5, PT, R32, RZ, PT ;  /* 0x000000ff2000720c */ /* 0x000fe20003fa6270 */
[----:B------:R-:W-:Y:S01]  /*3d40*/  @!P1 IMAD.MOV R135, RZ, RZ, -R135 ;  /* 0x000000ffff879224 */ /* 0x000fe200078e0a87 */
[----:B------:R-:W-:Y:S01]  /*3d50*/  ISETP.NE.AND P1, PT, R4, RZ, PT ;  /* 0x000000ff0400720c */ /* 0x000fe20003f25270 */
[----:B------:R-:W-:Y:S01]  /*3d60*/  @!P4 IMAD.MOV R133, RZ, RZ, -R133 ;  /* 0x000000ffff85c224 */ /* 0x000fe200078e0a85 */
[----:B------:R-:W-:Y:S01]  /*3d70*/  ISETP.GE.AND P4, PT, R20, RZ, PT ;  /* 0x000000ff1400720c */ /* 0x000fe20003f86270 */
[----:B------:R-:W-:Y:S02]  /*3d80*/  IMAD R11, R11, 0x4, R12 ;  /* 0x000000040b0b7824 */ /* 0x000fe400078e020c */
[----:B------:R-:W-:Y:S02]  /*3d90*/  IMAD.U32 R20, RZ, RZ, UR16 ;  /* 0x00000010ff147e24 */ /* 0x000fe4000f8e00ff */
[----:B------:R-:W-:Y:S01]  /*3da0*/  @!P6 IMAD.MOV R115, RZ, RZ, -R115 ;  /* 0x000000ffff73e224 */ /* 0x000fe200078e0a73 */
[----:B------:R-:W-:Y:S01]  /*3db0*/  ISETP.NE.AND P6, PT, R5, RZ, PT ;  /* 0x000000ff0500720c */ /* 0x000fe20003fc5270 */
[----:B------:R-:W-:-:S02]  /*3dc0*/  IMAD R10, R10, 0x4, R11 ;  /* 0x000000040a0a7824 */ /* 0x000fc400078e020b */
[----:B------:R-:W-:Y:S01]  /*3dd0*/  @!P5 IMAD.MOV R75, RZ, RZ, -R75 ;  /* 0x000000ffff4bd224 */ /* 0x000fe200078e0a4b */
[C---:B------:R-:W-:Y:S01]  /*3de0*/  SEL R250, R6.reuse, R9, !P6 ;  /* 0x0000000906fa7207 */ /* 0x040fe20007000000 */
[----:B------:R-:W-:Y:S01]  /*3df0*/  IMAD R9, R139, 0x4, R10 ;  /* 0x000000048b097824 */ /* 0x000fe200078e020a */
[----:B------:R-:W-:Y:S01]  /*3e00*/  @!P1 LOP3.LUT R75, RZ, R4, RZ, 0x33, !PT ;  /* 0x00000004ff4b9212 */ /* 0x000fe200078e33ff */
[----:B------:R-:W-:Y:S01]  /*3e10*/  IMAD.U32 R4, RZ, RZ, UR16 ;  /* 0x00000010ff047e24 */ /* 0x000fe2000f8e00ff */
[C---:B------:R-:W-:Y:S01]  /*3e20*/  SEL R229, R6.reuse, R55, !P6 ;  /* 0x0000003706e57207 */ /* 0x040fe20007000000 */
[----:B------:R-:W-:Y:S01]  /*3e30*/  @!P4 IMAD.MOV R137, RZ, RZ, -R137 ;  /* 0x000000ffff89c224 */ /* 0x000fe200078e0a89 */
[----:B------:R-:W-:Y:S01]  /*3e40*/  SEL R55, R6, R7, !P6 ;  /* 0x0000000706377207 */ /* 0x000fe20007000000 */
[----:B------:R-:W-:Y:S01]  /*3e50*/  IMAD R7, R4, 0x4, R9 ;  /* 0x0000000404077824 */ /* 0x000fe200078e0209 */
[----:B------:R-:W-:Y:S01]  /*3e60*/  SEL R239, R6, R35, !P6 ;  /* 0x0000002306ef7207 */ /* 0x000fe20007000000 */
[----:B------:R-:W-:Y:S01]  /*3e70*/  IMAD R8, R52, UR17, RZ ;  /* 0x0000001134087c24 */ /* 0x000fe2000f8e02ff */
[----:B------:R-:W-:Y:S01]  /*3e80*/  SEL R238, R6, R39, !P6 ;  /* 0x0000002706ee7207 */ /* 0x000fe20007000000 */
[----:B------:R-:W-:Y:S01]  /*3e90*/  IMAD R5, R20, 0x4, R7 ;  /* 0x0000000414057824 */ /* 0x000fe200078e0207 */
[----:B------:R-:W-:Y:S01]  /*3ea0*/  SEL R237, R6, R33, !P6 ;  /* 0x0000002106ed7207 */ /* 0x000fe20007000000 */
[----:B------:R-:W-:Y:S01]  /*3eb0*/  IMAD R250, R250, UR10, RZ ;  /* 0x0000000afafa7c24 */ /* 0x000fe2000f8e02ff */
[----:B------:R-:W-:Y:S01]  /*3ec0*/  SEL R236, R6, R37, !P6 ;  /* 0x0000002506ec7207 */ /* 0x000fe20007000000 */
[----:B------:R-:W-:Y:S01]  /*3ed0*/  IMAD R4, R4, 0x4, R5 ;  /* 0x0000000404047824 */ /* 0x000fe200078e0205 */
[----:B------:R-:W-:-:S02]  /*3ee0*/  SEL R235, R6, R41, !P6 ;  /* 0x0000002906eb7207 */ /* 0x000fc40007000000 */
[C---:B------:R-:W-:Y:S02]  /*3ef0*/  SEL R234, R6.reuse, R45, !P6 ;  /* 0x0000002d06ea7207 */ /* 0x040fe40007000000 */
[C---:B------:R-:W-:Y:S02]  /*3f00*/  SEL R232, R6.reuse, R43, !P6 ;  /* 0x0000002b06e87207 */ /* 0x040fe40007000000 */
[C---:B------:R-:W-:Y:S02]  /*3f10*/  SEL R230, R6.reuse, R51, !P6 ;  /* 0x0000003306e67207 */ /* 0x040fe40007000000 */
[C---:B------:R-:W-:Y:S02]  /*3f20*/  SEL R249, R6.reuse, R249, !P6 ;  /* 0x000000f906f97207 */ /* 0x040fe40007000000 */
[C---:B------:R-:W-:Y:S02]  /*3f30*/  SEL R248, R6.reuse, R248, !P6 ;  /* 0x000000f806f87207 */ /* 0x040fe40007000000 */
[----:B------:R-:W-:-:S02]  /*3f40*/  SEL R247, R6, R247, !P6 ;  /* 0x000000f706f77207 */ /* 0x000fc40007000000 */
[C---:B------:R-:W-:Y:S02]  /*3f50*/  SEL R246, R6.reuse, R246, !P6 ;  /* 0x000000f606f67207 */ /* 0x040fe40007000000 */
[C---:B------:R-:W-:Y:S01]  /*3f60*/  SEL R245, R6.reuse, R19, !P6 ;  /* 0x0000001306f57207 */ /* 0x040fe20007000000 */
[----:B------:R-:W-:Y:S01]  /*3f70*/  IMAD.U32 R19, RZ, RZ, UR16 ;  /* 0x00000010ff137e24 */ /* 0x000fe2000f8e00ff */
[C---:B------:R-:W-:Y:S01]  /*3f80*/  SEL R244, R6.reuse, R21, !P6 ;  /* 0x0000001506f47207 */ /* 0x040fe20007000000 */
[----:B------:R-:W-:Y:S01]  /*3f90*/  IMAD.U32 R21, RZ, RZ, UR16 ;  /* 0x00000010ff157e24 */ /* 0x000fe2000f8e00ff */
[C---:B------:R-:W-:Y:S01]  /*3fa0*/  SEL R243, R6.reuse, R27, !P6 ;  /* 0x0000001b06f37207 */ /* 0x040fe20007000000 */
[----:B------:R-:W-:Y:S01]  /*3fb0*/  IMAD R19, R19, 0x4, R4 ;  /* 0x0000000413137824 */ /* 0x000fe200078e0204 */
[C---:B------:R-:W-:Y:S02]  /*3fc0*/  SEL R242, R6.reuse, R25, !P6 ;  /* 0x0000001906f27207 */ /* 0x040fe40007000000 */
[----:B------:R-:W-:Y:S01]  /*3fd0*/  SEL R241, R6, R29, !P6 ;  /* 0x0000001d06f17207 */ /* 0x000fe20007000000 */
[----:B------:R-:W-:Y:S01]  /*3fe0*/  IMAD R20, R20, 0x4, R19 ;  /* 0x0000000414147824 */ /* 0x000fe200078e0213 */
[----:B------:R-:W-:-:S02]  /*3ff0*/  SEL R240, R6, R31, !P6 ;  /* 0x0000001f06f07207 */ /* 0x000fc40007000000 */
[C---:B------:R-:W-:Y:S01]  /*4000*/  SEL R233, R6.reuse, R49, !P6 ;  /* 0x0000003106e97207 */ /* 0x040fe20007000000 */
[----:B------:R-:W-:Y:S01]  /*4010*/  IMAD R21, R21, 0x4, R20 ;  /* 0x0000000415157824 */ /* 0x000fe200078e0214 */
[C---:B------:R-:W-:Y:S02]  /*4020*/  SEL R231, R6.reuse, R47, !P6 ;  /* 0x0000002f06e77207 */ /* 0x040fe40007000000 */
[C---:B------:R-:W-:Y:S02]  /*4030*/  SEL R228, R6.reuse, R53, !P6 ;  /* 0x0000003506e47207 */ /* 0x040fe40007000000 */
[C---:B------:R-:W-:Y:S02]  /*4040*/  SEL R227, R6.reuse, R57, !P6 ;  /* 0x0000003906e37207 */ /* 0x040fe40007000000 */
[C---:B------:R-:W-:Y:S02]  /*4050*/  SEL R226, R6.reuse, R59, !P6 ;  /* 0x0000003b06e27207 */ /* 0x040fe40007000000 */
        /* <DEDUP_REMOVED lines=37> */
[----:B------:R-:W-:Y:S01]  /*42b0*/  SEL R251, R6, R83, !P6 ;  /* 0x0000005306fb7207 */ /* 0x000fe20007000000 */
[----:B------:R-:W-:Y:S01]  /*42c0*/  IMAD R6, R75, UR4, RZ ;  /* 0x000000044b067c24 */ /* 0x000fe2000f8e02ff */
[----:B------:R-:W-:Y:S01]  /*42d0*/  LEA R46, P4, R8, UR22, 0x2 ;  /* 0x00000016082e7c11 */ /* 0x000fe2000f8810ff */
[----:B------:R-:W-:Y:S01]  /*42e0*/  USHF.L.U32 UR4, UR9, 0x15, URZ ;  /* 0x0000001509047899 */ /* 0x000fe200080006ff */
[----:B-1----:R-:W-:Y:S02]  /*42f0*/  R2UR UR30, R24 ;  /* 0x00000000181e72ca */ /* 0x002fe400000e0000 */
[----:B------:R-:W-:Y:S01]  /*4300*/  LEA R64, P1, R6, UR20, 0x2 ;  /* 0x0000001406407c11 */ /* 0x000fe2000f8210ff */
[----:B------:R-:W-:Y:S01]  /*4310*/  ULOP3.LUT UR4, UR4, 0x600000, URZ, 0xc0, !UPT ;  /* 0x0060000004047892 */ /* 0x000fe2000f8ec0ff */
[----:B------:R-:W-:Y:S02]  /*4320*/  LEA.HI.X.SX32 R47, R8, UR23, 0x2, P4 ;  /* 0x00000017082f7c11 */ /* 0x000fe4000a0f16ff */
[----:B------:R-:W-:-:S02]  /*4330*/  LEA.HI.X.SX32 R22, R6, UR21, 0x2, P1 ;  /* 0x0000001506167c11 */ /* 0x000fc400088f16ff */
[CC--:B------:R-:W-:Y:S02]  /*4340*/  LEA R62, P4, R4.reuse, R64.reuse, 0x2 ;  /* 0x00000040043e7211 */ /* 0x0c0fe400078810ff */
[C---:B------:R-:W-:Y:S02]  /*4350*/  LEA R60, P5, R19.reuse, R64, 0x2 ;  /* 0x00000040133c7211 */ /* 0x040fe400078a10ff */
[----:B------:R-:W-:Y:S02]  /*4360*/  LEA.HI.X.SX32 R63, R4, R22, 0x2, P4 ;  /* 0x00000016043f7211 */ /* 0x000fe400020f16ff */
[-C--:B------:R-:W-:Y:S02]  /*4370*/  LEA R58, P1, R20, R64.reuse, 0x2 ;  /* 0x00000040143a7211 */ /* 0x080fe400078210ff */
[----:B------:R-:W-:Y:S02]  /*4380*/  LEA R204, P4, R30, R64, 0x2 ;  /* 0x000000401ecc7211 */ /* 0x000fe400078810ff */
[----:B------:R-:W-:-:S02]  /*4390*/  LEA.HI.X.SX32 R61, R19, R22, 0x2, P5 ;  /* 0x00000016133d7211 */ /* 0x000fc400028f16ff */
[-C--:B------:R-:W-:Y:S02]  /*43a0*/  LEA R56, P6, R21, R64.reuse, 0x2 ;  /* 0x0000004015387211 */ /* 0x080fe400078c10ff */
[----:B------:R-:W-:Y:S02]  /*43b0*/  LEA R84, P5, R17, R64, 0x2 ;  /* 0x0000004011547211 */ /* 0x000fe400078a10ff */
[-C--:B------:R-:W-:Y:S02]  /*43c0*/  LEA.HI.X.SX32 R59, R20, R22.reuse, 0x2, P1 ;  /* 0x00000016143b7211 */ /* 0x080fe400008f16ff */
[----:B------:R-:W-:Y:S02]  /*43d0*/  LEA.HI.X.SX32 R205, R30, R22, 0x2, P4 ;  /* 0x000000161ecd7211 */ /* 0x000fe400020f16ff */
[-C--:B------:R-:W-:Y:S02]  /*43e0*/  LEA R82, P1, R16, R64.reuse, 0x2 ;  /* 0x0000004010527211 */ /* 0x080fe400078210ff */
[----:B------:R-:W-:-:S02]  /*43f0*/  LEA R78, P4, R14, R64, 0x2 ;  /* 0x000000400e4e7211 */ /* 0x000fc400078810ff */
[-C--:B------:R-:W-:Y:S01]  /*4400*/  LEA.HI.X.SX32 R57, R21, R22.reuse, 0x2, P6 ;  /* 0x0000001615397211 */ /* 0x080fe200030f16ff */
[----:B------:R-:W-:Y:S01]  /*4410*/  IMAD.SHL.U32 R21, R86, 0x400, RZ ;  /* 0x0000040056157824 */ /* 0x000fe200078e00ff */
[----:B------:R-:W-:Y:S02]  /*4420*/  LEA.HI.X.SX32 R85, R17, R22, 0x2, P5 ;  /* 0x0000001611557211 */ /* 0x000fe400028f16ff */
[-C--:B------:R-:W-:Y:S02]  /*4430*/  LEA R80, P6, R15, R64.reuse, 0x2 ;  /* 0x000000400f507211 */ /* 0x080fe400078c10ff */
[----:B------:R-:W-:Y:S02]  /*4440*/  LEA R76, P5, R13, R64, 0x2 ;  /* 0x000000400d4c7211 */ /* 0x000fe400078a10ff */
[-C--:B------:R-:W-:Y:S02]  /*4450*/  LEA.HI.X.SX32 R83, R16, R22.reuse, 0x2, P1 ;  /* 0x0000001610537211 */ /* 0x080fe400008f16ff */
[----:B------:R-:W-:-:S02]  /*4460*/  LEA.HI.X.SX32 R79, R14, R22, 0x2, P4 ;  /* 0x000000160e4f7211 */ /* 0x000fc400020f16ff */
[----:B------:R-:W-:Y:S02]  /*4470*/  LEA R74, P1, R12, R64, 0x2 ;  /* 0x000000400c4a7211 */ /* 0x000fe400078210ff */
[----:B------:R-:W-:Y:S02]  /*4480*/  ISETP.GE.AND P4, PT, R28, UR32, PT ;  /* 0x000000201c007c0c */ /* 0x000fe4000bf86270 */
[-C--:B------:R-:W-:Y:S02]  /*4490*/  LEA.HI.X.SX32 R81, R15, R22.reuse, 0x2, P6 ;  /* 0x000000160f517211 */ /* 0x080fe400030f16ff */
[----:B------:R-:W-:Y:S02]  /*44a0*/  LEA.HI.X.SX32 R77, R13, R22, 0x2, P5 ;  /* 0x000000160d4d7211 */ /* 0x000fe400028f16ff */
[-C--:B------:R-:W-:Y:S02]  /*44b0*/  LEA R72, P5, R11, R64.reuse, 0x2 ;  /* 0x000000400b487211 */ /* 0x080fe400078a10ff */
[----:B------:R-:W-:-:S02]  /*44c0*/  LEA R70, P6, R10, R64, 0x2 ;  /* 0x000000400a467211 */ /* 0x000fc400078c10ff */
[-C--:B------:R-:W-:Y:S02]  /*44d0*/  LEA.HI.X.SX32 R75, R12, R22.reuse, 0x2, P1 ;  /* 0x000000160c4b7211 */ /* 0x080fe400008f16ff */
[----:B------:R-:W-:Y:S02]  /*44e0*/  SEL R4, R23, RZ, !P4 ;  /* 0x000000ff17047207 */ /* 0x000fe40006000000 */
[----:B------:R-:W-:Y:S02]  /*44f0*/  ISETP.GE.AND P1, PT, R26, UR32, PT ;  /* 0x000000201a007c0c */ /* 0x000fe4000bf26270 */
[-C--:B------:R-:W-:Y:S02]  /*4500*/  LEA.HI.X.SX32 R73, R11, R22.reuse, 0x2, P5 ;  /* 0x000000160b497211 */ /* 0x080fe400028f16ff */
[----:B------:R-:W-:Y:S02]  /*4510*/  LEA.HI.X.SX32 R71, R10, R22, 0x2, P6 ;  /* 0x000000160a477211 */ /* 0x000fe400030f16ff */
[----:B------:R-:W-:-:S02]  /*4520*/  ISETP.NE.U32.AND P5, PT, R4, RZ, PT ;  /* 0x000000ff0400720c */ /* 0x000fc40003fa5070 */
[-C--:B------:R-:W-:Y:S02]  /*4530*/  LEA R66, P6, R7, R64.reuse, 0x2 ;  /* 0x0000004007427211 */ /* 0x080fe400078c10ff */
[----:B------:R-:W-:Y:S02]  /*4540*/  SEL R4, R23, RZ, !P1 ;  /* 0x000000ff17047207 */ /* 0x000fe40004800000 */
[----:B------:R-:W-:Y:S02]  /*4550*/  LEA R68, P4, R9, R64, 0x2 ;  /* 0x0000004009447211 */ /* 0x000fe400078810ff */
[-C--:B------:R-:W-:Y:S02]  /*4560*/  LEA.HI.X.SX32 R67, R7, R22.reuse, 0x2, P6 ;  /* 0x0000001607437211 */ /* 0x080fe400030f16ff */
[----:B------:R-:W-:Y:S01]  /*4570*/  ISETP.NE.U32.AND P6, PT, R4, RZ, PT ;  /* 0x000000ff0400720c */ /* 0x000fe20003fc5070 */
[----:B------:R-:W-:Y:S01]  /*4580*/  IMAD.SHL.U32 R4, R86, 0x10, RZ ;  /* 0x0000001056047824 */ /* 0x000fe200078e00ff */
[----:B------:R-:W-:-:S02]  /*4590*/  LEA.HI.X.SX32 R69, R9, R22, 0x2, P4 ;  /* 0x0000001609457211 */ /* 0x000fc400020f16ff */
[----:B------:R-:W-:Y:S02]  /*45a0*/  SHF.R.U32.HI R19, RZ, 0x4, R3 ;  /* 0x00000004ff137819 */ /* 0x000fe40000011603 */
[----:B------:R-:W-:Y:S02]  /*45b0*/  LEA R26, P4, R250, R46, 0x2 ;  /* 0x0000002efa1a7211 */ /* 0x000fe400078810ff */
[----:B------:R-:W-:Y:S02]  /*45c0*/  LOP3.LUT R20, R2, 0x28, RZ, 0xfc, !PT ;  /* 0x0000002802147812 */ /* 0x000fe400078efcff */
[----:B------:R-:W-:Y:S01]  /*45d0*/  LOP3.LUT R3, R4, 0x70, RZ, 0xc0, !PT ;  /* 0x0000007004037812 */ /* 0x000fe200078ec0ff */
[----:B------:R-:W-:Y:S01]  /*45e0*/  IMAD R4, R52, 0x80, R19 ;  /* 0x0000008034047824 */ /* 0x000fe200078e0213 */
[----:B------:R-:W-:Y:S02]  /*45f0*/  LEA R64, P1, R5, R64, 0x2 ;  /* 0x0000004005407211 */ /* 0x000fe400078210ff */
[----:B------:R-:W-:Y:S01]  /*4600*/  LEA.HI.X.SX32 R27, R250, R47, 0x2, P4 ;  /* 0x0000002ffa1b7211 */ /* 0x000fe200020f16ff */
[----:B------:R-:W-:Y:S01]  /*4610*/  IMAD.IADD R3, R3, 0x1, R4 ;  /* 0x0000000103037824 */ /* 0x000fe200078e0204 */
[----:B------:R-:W-:-:S02]  /*4620*/  ISETP.GE.AND P4, PT, R20, UR32, PT ;  /* 0x0000002014007c0c */ /* 0x000fc4000bf86270 */
[----:B------:R-:W-:Y:S02]  /*4630*/  LEA.HI.X.SX32 R65, R5, R22, 0x2, P1 ;  /* 0x0000001605417211 */ /* 0x000fe400008f16ff */
[----:B------:R-:W-:Y:S02]  /*4640*/  LOP3.LUT P1, RZ, R86, 0xff, RZ, 0xc0, !PT ;  /* 0x000000ff56ff7812 */ /* 0x000fe4000782c0ff */
[----:B------:R-:W-:Y:S02]  /*4650*/  LOP3.LUT R4, R18, 0x8000, R21, 0xf8, !PT ;  /* 0x0000800012047812 */ /* 0x000fe400078ef815 */
[----:B------:R-:W-:Y:S01]  /*4660*/  SEL R19, R23, RZ, !P4 ;  /* 0x000000ff17137207 */ /* 0x000fe20006000000 */
[----:B------:R-:W-:Y:S08]  /*4670*/  BRA.U UP0, `(.L_x_5) ;  /* 0x0000000100187547 */ /* 0x000ff0000b800000 */
[----:B------:R-:W-:Y:S01]  /*4680*/  ELECT P4, URZ, PT ;  /* 0x0000000000ff782f */ /* 0x000fe20003880000 */
[----:B------:R-:W-:Y:S01]  /*4690*/  IMAD.MOV.U32 R18, RZ, RZ, 0x1 ;  /* 0x00000001ff127424 */ /* 0x000fe200078e00ff */
[----:B------:R-:W-:Y:S01]  /*46a0*/  UMOV UR7, 0x40 ;  /* 0x0000004000077882 */ /* 0x000fe20000000000 */
[----:B------:R-:W-:Y:S01]  /*46b0*/  UVIRTCOUNT.DEALLOC.SMPOOL 0x80 ;  /* 0x000000800000784c */ /* 0x000fe20000000000 */
[----:B------:R-:W-:-:S09]  /*46c0*/  ULEA UR7, UR6, UR7, 0x18 ;  /* 0x0000000706077291 */ /* 0x000fd2000f8ec0ff */
[----:B------:R1:W-:Y:S03]  /*46d0*/  @P4 STS.U8 [UR7], R18 ;  /* 0x00000012ff004988 */ /* 0x0003e60008000007 */
.L_x_5:
[----:B------:R-:W-:Y:S01]  /*46e0*/  UIADD3 UR29, UPT, UPT, UR5, UR4, UR30 ;  /* 0x00000004051d7290 */ /* 0x000fe2000fffe01e */
[----:B------:R-:W-:Y:S01]  /*46f0*/  VIADD R24, R3, UR31 ;  /* 0x0000001f03187c36 */ /* 0x000fe20008000000 */
[----:B------:R-:W-:Y:S01]  /*4700*/  VOTEU.ALL UP1, P1 ;  /* 0x0000000000ff7886 */ /* 0x000fe20000820000 */
[----:B------:R-:W-:Y:S01]  /*4710*/  UIADD3 UR33, UPT, UPT, UR31, 0x3c000, URZ ;  /* 0x0003c0001f217890 */ /* 0x000fe2000fffe0ff */
[C---:B-1----:R-:W-:Y:S01]  /*4720*/  LOP3.LUT R18, R2.reuse, 0xc, RZ, 0xfc, !PT ;  /* 0x0000000c02127812 */ /* 0x042fe200078efcff */
[----:B------:R-:W-:Y:S01]  /*4730*/  VOTEU.ALL UP2, P1 ;  /* 0x0000000000ff7886 */ /* 0x000fe20000840000 */
[----:B------:R-:W-:Y:S01]  /*4740*/  LOP3.LUT R22, R2, 0x2c, RZ, 0xfc, !PT ;  /* 0x0000002c02167812 */ /* 0x000fe200078efcff */
[----:B------:R-:W-:Y:S02]  /*4750*/  USHF.L.U32 UR17, UR17, 0x6, URZ ;  /* 0x0000000611117899 */ /* 0x000fe400080006ff */
[----:B------:R-:W-:-:S04]  /*4760*/  @!UP1 UIADD3 UR6, UPT, UPT, -UR8, 0x100000, URZ ;  /* 0x0010000008069890 */ /* 0x000fc8000fffe1ff */
[----:B------:R-:W-:Y:S02]  /*4770*/  @!UP1 USHF.L.U32 UR7, UR6, 0xb, URZ ;  /* 0x0000000b06079899 */ /* 0x000fe400080006ff */
[----:B------:R-:W-:Y:S01]  /*4780*/  @!UP1 USHF.L.U32 UR6, UR6, 0x1, URZ ;  /* 0x0000000106069899 */ /* 0x000fe200080006ff */
[----:B------:R-:W-:Y:S01]  /*4790*/  STTM.16dp32bit_t0_t15.x64 tmem[UR29], RZ ;  /* 0x000000ff000079ed */ /* 0x000fe20008b0001d */
[----:B------:R-:W-:Y:S01]  /*47a0*/  STTM.16dp32bit_t16_t31.x64 tmem[UR29+0x40], RZ ;  /* 0x000040ff000079ed */ /* 0x000fe20008b2001d */
[----:B------:R-:W1:Y:S01]  /*47b0*/  FENCE.VIEW.ASYNC.T ;  /* 0x00000000000073c6 */ /* 0x000e620000000200 */
[----:B------:R-:W-:-:S04]  /*47c0*/  @!UP1 UIADD3 UR4, UPT, UPT, -UR8, 0x100000, URZ ;  /* 0x0010000008049890 */ /* 0x000fc8000fffe1ff */
[----:B------:R-:W-:Y:S02]  /*47d0*/  @!UP1 USHF.L.U32 UR5, UR4, 0xb, URZ ;  /* 0x0000000b04059899 */ /* 0x000fe400080006ff */
[----:B------:R-:W-:Y:S01]  /*47e0*/  @!UP1 USHF.L.U32 UR4, UR4, 0x1, URZ ;  /* 0x0000000104049899 */ /* 0x000fe200080006ff */
[----:B-1----:R-:W-:Y:S01]  /*47f0*/  BAR.SYNC.DEFER_BLOCKING 0x0 ;  /* 0x0000000000007b1d */ /* 0x002fe20000010000 */
[----:B------:R-:W-:Y:S01]  /*4800*/  LOP3.LUT R20, R2, 0x10, RZ, 0xfc, !PT ;  /* 0x0000001002147812 */ /* 0x000fe200078efcff */
[----:B------:R-:W-:Y:S01]  /*4810*/  IMAD R248, R248, UR10, RZ ;  /* 0x0000000af8f87c24 */ /* 0x000fe2000f8e02ff */
[----:B------:R-:W-:Y:S01]  /*4820*/  ISETP.NE.U32.AND P4, PT, R19, RZ, PT ;  /* 0x000000ff1300720c */ /* 0x000fe20003f85070 */
[----:B------:R-:W-:Y:S01]  /*4830*/  IMAD.U32 R203, RZ, RZ, UR17 ;  /* 0x00000011ffcb7e24 */ /* 0x000fe2000f8e00ff */
[C---:B------:R-:W-:Y:S01]  /*4840*/  LOP3.LUT R21, R2.reuse, 0x30, RZ, 0xfc, !PT ;  /* 0x0000003002157812 */ /* 0x040fe200078efcff */
[----:B------:R-:W-:Y:S01]  /*4850*/  UMOV UR28, UR33 ;  /* 0x00000021001c7c82 */ /* 0x000fe20008000000 */
[----:B------:R-:W-:Y:S01]  /*4860*/  VOTEU.ALL UP1, P1 ;  /* 0x0000000000ff7886 */ /* 0x000fe20000820000 */
[----:B------:R-:W-:Y:S01]  /*4870*/  LOP3.LUT R25, R2, 0x14, RZ, 0xfc, !PT ;  /* 0x0000001402197812 */ /* 0x000fe200078efcff */
[----:B------:R-:W-:Y:S01]  /*4880*/  IMAD R246, R246, UR10, RZ ;  /* 0x0000000af6f67c24 */ /* 0x000fe2000f8e02ff */
[----:B------:R-:W-:Y:S01]  /*4890*/  LOP3.LUT R29, R3, 0x60, RZ, 0x3c, !PT ;  /* 0x00000060031d7812 */ /* 0x000fe200078e3cff */
[----:B------:R-:W-:Y:S01]  /*48a0*/  IMAD.WIDE R202, R203, 0x4, R26 ;  /* 0x00000004cbca7825 */ /* 0x000fe200078e021a */
[----:B------:R-:W-:Y:S01]  /*48b0*/  LOP3.LUT R28, R3, 0x70, RZ, 0x3c, !PT ;  /* 0x00000070031c7812 */ /* 0x000fe200078e3cff */
[----:B------:R-:W-:Y:S01]  /*48c0*/  USHF.L.U32 UR14, UR16, 0x6, URZ ;  /* 0x00000006100e7899 */ /* 0x000fe200080006ff */
[----:B------:R-:W-:Y:S01]  /*48d0*/  LOP3.LUT R49, R4, 0x40, RZ, 0x3c, !PT ;  /* 0x0000004004317812 */ /* 0x000fe200078e3cff */
[----:B------:R-:W-:Y:S01]  /*48e0*/  IMAD.U32 R201, RZ, RZ, UR17 ;  /* 0x00000011ffc97e24 */ /* 0x000fe2000f8e00ff */
[----:B------:R-:W-:Y:S01]  /*48f0*/  UIADD3 UR15, UPT, UPT, UR32, -0x80, URZ ;  /* 0xffffff80200f7890 */ /* 0x000fe2000fffe0ff */
[----:B------:R-:W-:Y:S01]  /*4900*/  IMAD R244, R244, UR10, RZ ;  /* 0x0000000af4f47c24 */ /* 0x000fe2000f8e02ff */
[----:B------:R-:W-:Y:S01]  /*4910*/  USHF.R.S32.HI UR13, URZ, 0x1f, UR14 ;  /* 0x0000001fff0d7899 */ /* 0x000fe2000801140e */
[----:B------:R-:W-:Y:S01]  /*4920*/  IMAD.U32 R199, RZ, RZ, UR17 ;  /* 0x00000011ffc77e24 */ /* 0x000fe2000f8e00ff */
[----:B------:R-:W-:Y:S01]  /*4930*/  USHF.L.U32 UR71, UR14, 0x2, URZ ;  /* 0x000000020e477899 */ /* 0x000fe200080006ff */
[----:B------:R-:W-:Y:S01]  /*4940*/  IMAD R242, R242, UR10, RZ ;  /* 0x0000000af2f27c24 */ /* 0x000fe2000f8e02ff */
[----:B------:R-:W-:Y:S01]  /*4950*/  USHF.L.U64.HI UR70, UR14, 0x2, UR13 ;  /* 0x000000020e467899 */ /* 0x000fe2000801020d */
[----:B------:R-:W-:Y:S01]  /*4960*/  IMAD.U32 R197, RZ, RZ, UR17 ;  /* 0x00000011ffc57e24 */ /* 0x000fe2000f8e00ff */
[----:B------:R-:W1:Y:S02]  /*4970*/  FENCE.VIEW.ASYNC.S ;  /* 0x00000000000073c6 */ /* 0x000e640000000000 */
[----:B-1----:R-:W1:Y:S02]  /*4980*/  @!UP1 SYNCS.EXCH.64 URZ, [UR28], UR6 ;  /* 0x000000061cff95b2 */ /* 0x002e640008000100 */
[----:B-1----:R-:W-:Y:S01]  /*4990*/  BAR.SYNC.DEFER_BLOCKING 0x0 ;  /* 0x0000000000007b1d */ /* 0x002fe20000010000 */
[----:B------:R-:W-:Y:S01]  /*49a0*/  IMAD R240, R240, UR10, RZ ;  /* 0x0000000af0f07c24 */ /* 0x000fe2000f8e02ff */
[----:B------:R-:W-:Y:S01]  /*49b0*/  UISETP.GT.AND UP1, UPT, UR12, 0x7f, UPT ;  /* 0x0000007f0c00788c */ /* 0x000fe2000bf24270 */
[----:B------:R-:W-:Y:S01]  /*49c0*/  IMAD.U32 R195, RZ, RZ, UR17 ;  /* 0x00000011ffc37e24 */ /* 0x000fe2000f8e00ff */
[----:B------:R-:W-:Y:S01]  /*49d0*/  UISETP.GT.AND UP3, UPT, UR12, 0xbf, UPT ;  /* 0x000000bf0c00788c */ /* 0x000fe2000bf64270 */
[----:B------:R-:W-:-:S02]  /*49e0*/  IMAD R238, R238, UR10, RZ ;  /* 0x0000000aeeee7c24 */ /* 0x000fc4000f8e02ff */
[----:B------:R-:W-:Y:S02]  /*49f0*/  IMAD.U32 R193, RZ, RZ, UR17 ;  /* 0x00000011ffc17e24 */ /* 0x000fe4000f8e00ff */
[----:B------:R-:W-:Y:S02]  /*4a00*/  IMAD R236, R236, UR10, RZ ;  /* 0x0000000aecec7c24 */ /* 0x000fe4000f8e02ff */
[----:B------:R-:W-:Y:S02]  /*4a10*/  IMAD.U32 R191, RZ, RZ, UR17 ;  /* 0x00000011ffbf7e24 */ /* 0x000fe4000f8e00ff */
[----:B------:R-:W-:Y:S02]  /*4a20*/  IMAD R234, R234, UR10, RZ ;  /* 0x0000000aeaea7c24 */ /* 0x000fe4000f8e02ff */
[----:B------:R-:W-:Y:S02]  /*4a30*/  IMAD.U32 R189, RZ, RZ, UR17 ;  /* 0x00000011ffbd7e24 */ /* 0x000fe4000f8e00ff */
[----:B------:R-:W-:-:S02]  /*4a40*/  IMAD R232, R232, UR10, RZ ;  /* 0x0000000ae8e87c24 */ /* 0x000fc4000f8e02ff */
[----:B------:R-:W-:Y:S02]  /*4a50*/  IMAD.U32 R187, RZ, RZ, UR17 ;  /* 0x00000011ffbb7e24 */ /* 0x000fe4000f8e00ff */
[----:B------:R-:W-:Y:S02]  /*4a60*/  IMAD R230, R230, UR10, RZ ;  /* 0x0000000ae6e67c24 */ /* 0x000fe4000f8e02ff */
[----:B------:R-:W-:Y:S01]  /*4a70*/  IMAD.U32 R185, RZ, RZ, UR17 ;  /* 0x00000011ffb97e24 */ /* 0x000fe2000f8e00ff */
[----:B------:R1:W2:Y:S02]  /*4a80*/  @!UP2 SYNCS.EXCH.64 URZ, [UR31+0x3c008], UR4 ;  /* 0x03c008041fffa5b2 */ /* 0x0002a40008000100 */
[----:B------:R-:W-:Y:S01]  /*4a90*/  @!PT LDS RZ, [RZ] ;  /* 0x00000000fffff984 */ /* 0x000fe20000000800 */
[----:B------:R-:W-:Y:S01]  /*4aa0*/  @!PT LDS RZ, [RZ] ;  /* 0x00000000fffff984 */ /* 0x000fe20000000800 */
[----:B------:R-:W-:Y:S01]  /*4ab0*/  @!PT LDS RZ, [RZ] ;  /* 0x00000000fffff984 */ /* 0x000fe20000000800 */
[----:B--2---:R-:W-:Y:S01]  /*4ac0*/  LDGSTS.E [R24+0x30000], desc[UR38][R204.64], P0 ;  /* 0x30000000cc187fae */ /* 0x004fe200081a1026 */
[----:B------:R-:W-:Y:S01]  /*4ad0*/  ISETP.GE.AND P0, PT, R18, UR32, PT ;  /* 0x0000002012007c0c */ /* 0x000fe2000bf06270 */
[----:B------:R-:W-:Y:S01]  /*4ae0*/  IMAD R228, R228, UR10, RZ ;  /* 0x0000000ae4e47c24 */ /* 0x000fe2000f8e02ff */
[----:B------:R-:W-:Y:S01]  /*4af0*/  LOP3.LUT R18, R3, 0x10, RZ, 0x3c, !PT ;  /* 0x0000001003127812 */ /* 0x000fe200078e3cff */
[----:B------:R2:W-:Y:S01]  /*4b00*/  LDGSTS.E [R24+0x32000], desc[UR38][R70.64], P2 ;  /* 0x3200000046187fae */ /* 0x0005e200091a1026 */
[----:B------:R-:W-:Y:S01]  /*4b10*/  ISETP.GE.AND P2, PT, R22, UR32, PT ;  /* 0x0000002016007c0c */ /* 0x000fe2000bf46270 */
[----:B------:R-:W-:Y:S01]  /*4b20*/  IMAD.U32 R183, RZ, RZ, UR17 ;  /* 0x00000011ffb77e24 */ /* 0x000fe2000f8e00ff */
[C---:B------:R-:W-:Y:S01]  /*4b30*/  SEL R19, R23.reuse, RZ, !P0 ;  /* 0x000000ff17137207 */ /* 0x040fe20004000000 */
[----:B------:R-:W-:Y:S01]  /*4b40*/  VIADD R18, R18, UR31 ;  /* 0x0000001f12127c36 */ /* 0x000fe20008000000 */
[----:B------:R-:W-:Y:S01]  /*4b50*/  ISETP.GE.AND P0, PT, R20, UR32, PT ;  /* 0x0000002014007c0c */ /* 0x000fe2000bf06270 */
[----:B------:R-:W-:Y:S01]  /*4b60*/  IMAD R226, R226, UR10, RZ ;  /* 0x0000000ae2e27c24 */ /* 0x000fe2000f8e02ff */
[----:B------:R-:W-:Y:S01]  /*4b70*/  SEL R20, R23, RZ, !P2 ;  /* 0x000000ff17147207 */ /* 0x000fe20005000000 */
[----:B------:R-:W-:Y:S01]  /*4b80*/  IMAD.U32 R181, RZ, RZ, UR17 ;  /* 0x00000011ffb57e24 */ /* 0x000fe2000f8e00ff */
[----:B------:R-:W-:Y:S01]  /*4b90*/  LDGSTS.E [R18+0x30000], desc[UR38][R84.64], P3 ;  /* 0x3000000054127fae */ /* 0x000fe200099a1026 */
[----:B------:R-:W-:Y:S01]  /*4ba0*/  ISETP.NE.U32.AND P2, PT, R19, RZ, PT ;  /* 0x000000ff1300720c */ /* 0x000fe20003f45070 */
[----:B------:R-:W-:Y:S01]  /*4bb0*/  IMAD R224, R224, UR10, RZ ;  /* 0x0000000ae0e07c24 */ /* 0x000fe2000f8e02ff */
[----:B------:R-:W-:Y:S01]  /*4bc0*/  ISETP.GE.AND P3, PT, R21, UR32, PT ;  /* 0x0000002015007c0c */ /* 0x000fe2000bf66270 */
[----:B------:R-:W-:Y:S01]  /*4bd0*/  LDGSTS.E [R18+0x32000], desc[UR38][R68.64], P5 ;  /* 0x3200000044127fae */ /* 0x000fe2000a9a1026 */
[----:B------:R-:W-:Y:S01]  /*4be0*/  SEL R19, R23, RZ, !P0 ;  /* 0x000000ff17137207 */ /* 0x000fe20004000000 */
[----:B------:R-:W-:Y:S01]  /*4bf0*/  IMAD.U32 R179, RZ, RZ, UR17 ;  /* 0x00000011ffb37e24 */ /* 0x000fe2000f8e00ff */
[----:B------:R-:W-:Y:S01]  /*4c00*/  LOP3.LUT R21, R3, 0x20, RZ, 0x3c, !PT ;  /* 0x0000002003157812 */ /* 0x000fe200078e3cff */
[----:B------:R-:W-:Y:S01]  /*4c10*/  IMAD R222, R222, UR10, RZ ;  /* 0x0000000adede7c24 */ /* 0x000fe2000f8e02ff */
[----:B------:R-:W-:Y:S01]  /*4c20*/  ISETP.NE.U32.AND P0, PT, R20, RZ, PT ;  /* 0x000000ff1400720c */ /* 0x000fe20003f05070 */
[----:B------:R-:W-:Y:S01]  /*4c30*/  IMAD R220, R220, UR10, RZ ;  /* 0x0000000adcdc7c24 */ /* 0x000fe2000f8e02ff */
[----:B------:R-:W-:Y:S01]  /*4c40*/  SEL R20, R23, RZ, !P3 ;  /* 0x000000ff17147207 */ /* 0x000fe20005800000 */
[----:B------:R-:W-:Y:S01]  /*4c50*/  IMAD.U32 R177, RZ, RZ, UR17 ;  /* 0x00000011ffb17e24 */ /* 0x000fe2000f8e00ff */
[----:B------:R-:W-:Y:S01]  /*4c60*/  ISETP.NE.U32.AND P3, PT, R19, RZ, PT ;  /* 0x000000ff1300720c */ /* 0x000fe20003f65070 */
[----:B------:R-:W-:Y:S01]  /*4c70*/  VIADD R19, R21, UR31 ;  /* 0x0000001f15137c36 */ /* 0x000fe20008000000 */
[----:B------:R-:W-:Y:S01]  /*4c80*/  ISETP.NE.U32.AND P5, PT, R20, RZ, PT ;  /* 0x000000ff1400720c */ /* 0x000fe20003fa5070 */
[----:B------:R-:W-:Y:S01]  /*4c90*/  IMAD R215, R215, UR10, RZ ;  /* 0x0000000ad7d77c24 */ /* 0x000fe2000f8e02ff */
[----:B------:R-:W-:Y:S01]  /*4ca0*/  LOP3.LUT R20, R3, 0x30, RZ, 0x3c, !PT ;  /* 0x0000003003147812 */ /* 0x000fe200078e3cff */
[----:B------:R-:W-:Y:S01]  /*4cb0*/  IMAD.U32 R175, RZ, RZ, UR17 ;  /* 0x00000011ffaf7e24 */ /* 0x000fe2000f8e00ff */
[----:B------:R-:W-:Y:S01]  /*4cc0*/  LOP3.LUT R21, R2, 0x34, RZ, 0xfc, !PT ;  /* 0x0000003402157812 */ /* 0x000fe200078efcff */
[----:B------:R-:W-:Y:S01]  /*4cd0*/  LDGSTS.E [R19+0x30000], desc[UR38][R82.64], P6 ;  /* 0x3000000052137fae */ /* 0x000fe2000b1a1026 */
[----:B------:R-:W-:Y:S01]  /*4ce0*/  ISETP.GE.AND P6, PT, R25, UR32, PT ;  /* 0x0000002019007c0c */ /* 0x000fe2000bfc6270 */
[----:B------:R-:W-:Y:S01]  /*4cf0*/  VIADD R20, R20, UR31 ;  /* 0x0000001f14147c36 */ /* 0x000fe20008000000 */
[C---:B------:R-:W-:Y:S01]  /*4d00*/  LOP3.LUT R22, R2.reuse, 0x18, RZ, 0xfc, !PT ;  /* 0x0000001802167812 */ /* 0x040fe200078efcff */
[----:B------:R-:W-:Y:S01]  /*4d10*/  LDGSTS.E [R19+0x32000], desc[UR38][R66.64], P4 ;  /* 0x3200000042137fae */ /* 0x000fe2000a1a1026 */
[----:B------:R-:W-:Y:S01]  /*4d20*/  ISETP.GE.AND P4, PT, R21, UR32, PT ;  /* 0x0000002015007c0c */ /* 0x000fe2000bf86270 */
[----:B------:R-:W-:Y:S01]  /*4d30*/  IMAD R213, R213, UR10, RZ ;  /* 0x0000000ad5d57c24 */ /* 0x000fe2000f8e02ff */
[----:B--2---:R-:W-:Y:S01]  /*4d40*/  LOP3.LUT R24, R2, 0x38, RZ, 0xfc, !PT ;  /* 0x0000003802187812 */ /* 0x004fe200078efcff */
[----:B------:R-:W-:Y:S01]  /*4d50*/  LDGSTS.E [R20+0x30000], desc[UR38][R80.64], P2 ;  /* 0x3000000050147fae */ /* 0x000fe200091a1026 */
[C---:B------:R-:W-:Y:S01]  /*4d60*/  SEL R21, R23.reuse, RZ, !P6 ;  /* 0x000000ff17157207 */ /* 0x040fe20007000000 */
[----:B------:R-:W-:Y:S01]  /*4d70*/  IMAD.U32 R173, RZ, RZ, UR17 ;  /* 0x00000011ffad7e24 */ /* 0x000fe2000f8e00ff */
[----:B------:R-:W-:Y:S01]  /*4d80*/  ISETP.GE.AND P6, PT, R22, UR32, PT ;  /* 0x0000002016007c0c */ /* 0x000fe2000bfc6270 */
[----:B------:R-:W-:Y:S01]  /*4d90*/  LDGSTS.E [R20+0x32000], desc[UR38][R64.64], P0 ;  /* 0x3200000040147fae */ /* 0x000fe200081a1026 */
[----:B------:R-:W-:Y:S01]  /*4da0*/  SEL R22, R23, RZ, !P4 ;  /* 0x000000ff17167207 */ /* 0x000fe20006000000 */
[----:B------:R-:W-:Y:S01]  /*4db0*/  IMAD.U32 R168, RZ, RZ, UR17 ;  /* 0x00000011ffa87e24 */ /* 0x000fe2000f8e00ff */
[----:B------:R-:W-:Y:S01]  /*4dc0*/  ISETP.NE.U32.AND P2, PT, R21, RZ, PT ;  /* 0x000000ff1500720c */ /* 0x000fe20003f45070 */
[----:B------:R-:W-:Y:S01]  /*4dd0*/  IMAD.U32 R170, RZ, RZ, UR17 ;  /* 0x00000011ffaa7e24 */ /* 0x000fe2000f8e00ff */
[----:B------:R-:W-:Y:S01]  /*4de0*/  ISETP.GE.AND P4, PT, R24, UR32, PT ;  /* 0x0000002018007c0c */ /* 0x000fe2000bf86270 */
[----:B------:R-:W-:Y:S01]  /*4df0*/  IMAD R249, R249, UR10, RZ ;  /* 0x0000000af9f97c24 */ /* 0x000fe2000f8e02ff */
[----:B------:R-:W-:Y:S01]  /*4e00*/  SEL R21, R23, RZ, !P6 ;  /* 0x000000ff17157207 */ /* 0x000fe20007000000 */
[----:B------:R-:W-:Y:S01]  /*4e10*/  IMAD R211, R211, UR10, RZ ;  /* 0x0000000ad3d37c24 */ /* 0x000fe2000f8e02ff */
[----:B------:R-:W-:Y:S01]  /*4e20*/  LOP3.LUT R24, R3, 0x40, RZ, 0x3c, !PT ;  /* 0x0000004003187812 */ /* 0x000fe200078e3cff */
[----:B------:R-:W-:Y:S01]  /*4e30*/  IMAD R209, R209, UR10, RZ ;  /* 0x0000000ad1d17c24 */ /* 0x000fe2000f8e02ff */
[----:B------:R-:W-:Y:S01]  /*4e40*/  ISETP.NE.U32.AND P0, PT, R21, RZ, PT ;  /* 0x000000ff1500720c */ /* 0x000fe20003f05070 */
[----:B------:R-:W-:Y:S01]  /*4e50*/  IMAD R32, R32, UR10, RZ ;  /* 0x0000000a20207c24 */ /* 0x000fe2000f8e02ff */
[----:B------:R-:W-:Y:S01]  /*4e60*/  ISETP.NE.U32.AND P6, PT, R22, RZ, PT ;  /* 0x000000ff1600720c */ /* 0x000fe20003fc5070 */
[----:B------:R-:W-:Y:S01]  /*4e70*/  VIADD R21, R24, UR31 ;  /* 0x0000001f18157c36 */ /* 0x000fe20008000000 */
[----:B------:R-:W-:Y:S01]  /*4e80*/  LOP3.LUT R25, R2, 0x1c, RZ, 0xfc, !PT ;  /* 0x0000001c02197812 */ /* 0x000fe200078efcff */
[----:B------:R-:W-:Y:S01]  /*4e90*/  IMAD R33, R33, UR10, RZ ;  /* 0x0000000a21217c24 */ /* 0x000fe2000f8e02ff */
[----:B------:R-:W-:Y:S01]  /*4ea0*/  SEL R22, R23, RZ, !P4 ;  /* 0x000000ff17167207 */ /* 0x000fe20006000000 */
[----:B------:R-:W-:Y:S01]  /*4eb0*/  IMAD R34, R34, UR10, RZ ;  /* 0x0000000a22227c24 */ /* 0x000fe2000f8e02ff */
[----:B------:R-:W-:Y:S01]  /*4ec0*/  LOP3.LUT R24, R2, 0x3c, RZ, 0xfc, !PT ;  /* 0x0000003c02187812 */ /* 0x000fe200078efcff */
[----:B------:R-:W-:Y:S01]  /*4ed0*/  LDGSTS.E [R21+0x30000], desc[UR38][R78.64], P3 ;  /* 0x300000004e157fae */ /* 0x000fe200099a1026 */
[----:B------:R-:W-:Y:S01]  /*4ee0*/  ISETP.GE.AND P3, PT, R25, UR32, PT ;  /* 0x0000002019007c0c */ /* 0x000fe2000bf66270 */
[----:B------:R-:W-:Y:S01]  /*4ef0*/  IMAD R35, R35, UR10, RZ ;  /* 0x0000000a23237c24 */ /* 0x000fe2000f8e02ff */
[----:B------:R-:W-:Y:S01]  /*4f00*/  ISETP.NE.U32.AND P4, PT, R22, RZ, PT ;  /* 0x000000ff1600720c */ /* 0x000fe20003f85070 */
[----:B------:R-:W-:Y:S01]  /*4f10*/  LDGSTS.E [R21+0x32000], desc[UR38][R62.64], P5 ;  /* 0x320000003e157fae */ /* 0x000fe2000a9a1026 */
[----:B------:R-:W-:Y:S01]  /*4f20*/  LOP3.LUT R22, R3, 0x50, RZ, 0x3c, !PT ;  /* 0x0000005003167812 */ /* 0x000fe200078e3cff */
[----:B------:R-:W-:Y:S01]  /*4f30*/  IMAD R36, R36, UR10, RZ ;  /* 0x0000000a24247c24 */ /* 0x000fe2000f8e02ff */
[----:B------:R-:W-:Y:S01]  /*4f40*/  ISETP.GE.AND P5, PT, R24, UR32, PT ;  /* 0x0000002018007c0c */ /* 0x000fe2000bfa6270 */
[----:B------:R-:W-:Y:S01]  /*4f50*/  IMAD R37, R37, UR10, RZ ;  /* 0x0000000a25257c24 */ /* 0x000fe2000f8e02ff */
[C---:B------:R-:W-:Y:S01]  /*4f60*/  SEL R24, R23.reuse, RZ, !P3 ;  /* 0x000000ff17187207 */ /* 0x040fe20005800000 */
[----:B------:R-:W-:Y:S01]  /*4f70*/  VIADD R22, R22, UR31 ;  /* 0x0000001f16167c36 */ /* 0x000fe20008000000 */
[----:B------:R-:W-:Y:S01]  /*4f80*/  ISETP.GE.AND P3, PT, R52, UR32, PT ;  /* 0x0000002034007c0c */ /* 0x000fe2000bf66270 */
[----:B------:R-:W-:Y:S01]  /*4f90*/  IMAD R38, R38, UR10, RZ ;  /* 0x0000000a26267c24 */ /* 0x000fe2000f8e02ff */
[----:B------:R-:W-:Y:S01]  /*4fa0*/  SEL R25, R23, RZ, !P5 ;  /* 0x000000ff17197207 */ /* 0x000fe20006800000 */
[----:B------:R-:W-:Y:S01]  /*4fb0*/  IMAD R247, R247, UR10, RZ ;  /* 0x0000000af7f77c24 */ /* 0x000fe2000f8e02ff */
[----:B------:R-:W-:Y:S01]  /*4fc0*/  SEL R23, R23, RZ, !P3 ;  /* 0x000000ff17177207 */ /* 0x000fe20005800000 */
[----:B------:R-:W-:Y:S01]  /*4fd0*/  LDGSTS.E [R22+0x30000], desc[UR38][R76.64], P2 ;  /* 0x300000004c167fae */ /* 0x000fe200091a1026 */
[----:B------:R-:W-:Y:S01]  /*4fe0*/  ISETP.NE.U32.AND P5, PT, R24, RZ, PT ;  /* 0x000000ff1800720c */ /* 0x000fe20003fa5070 */
[----:B------:R-:W-:Y:S01]  /*4ff0*/  VIADD R24, R28, UR31 ;  /* 0x0000001f1c187c36 */ /* 0x000fe20008000000 */
[----:B------:R-:W-:Y:S01]  /*5000*/  ISETP.NE.U32.AND P3, PT, R25, RZ, PT ;  /* 0x000000ff1900720c */ /* 0x000fe20003f65070 */
[----:B------:R-:W-:Y:S01]  /*5010*/  LDGSTS.E [R22+0x32000], desc[UR38][R60.64], P6 ;  /* 0x320000003c167fae */ /* 0x000fe2000b1a1026 */
[----:B------:R-:W-:Y:S01]  /*5020*/  ISETP.NE.U32.AND P2, PT, R23, RZ, PT ;  /* 0x000000ff1700720c */ /* 0x000fe20003f45070 */
[----:B------:R-:W-:Y:S01]  /*5030*/  VIADD R23, R29, UR31 ;  /* 0x0000001f1d177c36 */ /* 0x000fe20008000000 */
[-C--:B------:R-:W-:Y:S01]  /*5040*/  LEA R28, P6, R248, R46.reuse, 0x2 ;  /* 0x0000002ef81c7211 */ /* 0x080fe200078c10ff */
[----:B------:R-:W-:Y:S01]  /*5050*/  VIADD R25, R4, UR31 ;  /* 0x0000001f04197c36 */ /* 0x000fe20008000000 */
[----:B-1----:R-:W-:Y:S01]  /*5060*/  UIADD3 UR4, UPT, UPT, UR32, -0x40, URZ ;  /* 0xffffffc020047890 */ /* 0x002fe2000fffe0ff */
[----:B------:R-:W-:Y:S01]  /*5070*/  IMAD.U32 R166, RZ, RZ, UR17 ;  /* 0x00000011ffa67e24 */ /* 0x000fe2000f8e00ff */
[----:B------:R-:W-:Y:S01]  /*5080*/  LDGSTS.E [R23+0x30000], desc[UR38][R74.64], P0 ;  /* 0x300000004a177fae */ /* 0x000fe200081a1026 */
[----:B------:R-:W-:Y:S01]  /*5090*/  LEA.HI.X.SX32 R29, R248, R47, 0x2, P6 ;  /* 0x0000002ff81d7211 */ /* 0x000fe200030f16ff */
[----:B------:R-:W-:Y:S01]  /*50a0*/  IMAD R245, R245, UR10, RZ ;  /* 0x0000000af5f57c24 */ /* 0x000fe2000f8e02ff */
[----:B------:R-:W-:Y:S01]  /*50b0*/  LEA R130, P6, R211, R46, 0x2 ;  /* 0x0000002ed3827211 */ /* 0x000fe200078c10ff */
[----:B------:R-:W-:Y:S01]  /*50c0*/  LDGSTS.E [R23+0x32000], desc[UR38][R58.64], P4 ;  /* 0x320000003a177fae */ /* 0x000fe2000a1a1026 */
[----:B------:R-:W-:-:S02]  /*50d0*/  IMAD.U32 R164, RZ, RZ, UR17 ;  /* 0x00000011ffa47e24 */ /* 0x000fc4000f8e00ff */
[----:B------:R-:W-:Y:S01]  /*50e0*/  IMAD.WIDE R200, R201, 0x4, R28 ;  /* 0x00000004c9c87825 */ /* 0x000fe200078e021c */
[----:B------:R-:W-:Y:S01]  /*50f0*/  LDGSTS.E [R24+0x30000], desc[UR38][R72.64], P5 ;  /* 0x3000000048187fae */ /* 0x000fe2000a9a1026 */
[----:B------:R-:W-:Y:S02]  /*5100*/  LEA R126, P5, R209, R46, 0x2 ;  /* 0x0000002ed17e7211 */ /* 0x000fe400078a10ff */
[-C--:B------:R-:W-:Y:S01]  /*5110*/  LEA.HI.X.SX32 R131, R211, R47.reuse, 0x2, P6 ;  /* 0x0000002fd3837211 */ /* 0x080fe200030f16ff */
[----:B------:R-:W-:Y:S01]  /*5120*/  LDGSTS.E [R24+0x32000], desc[UR38][R56.64], P3 ;  /* 0x3200000038187fae */ /* 0x000fe200099a1026 */
[----:B------:R-:W-:Y:S01]  /*5130*/  LEA.HI.X.SX32 R127, R209, R47, 0x2, P5 ;  /* 0x0000002fd17f7211 */ /* 0x000fe200028f16ff */
[----:B------:R-:W-:Y:S02]  /*5140*/  IMAD R243, R243, UR10, RZ ;  /* 0x0000000af3f37c24 */ /* 0x000fe4000f8e02ff */
[----:B------:R-:W0:Y:S01]  /*5150*/  LDGDEPBAR ;  /* 0x00000000000079af */ /* 0x000e220000000000 */
[----:B------:R-:W-:-:S02]  /*5160*/  IMAD.U32 R162, RZ, RZ, UR17 ;  /* 0x00000011ffa27e24 */ /* 0x000fc4000f8e00ff */
[----:B------:R-:W-:Y:S01]  /*5170*/  IMAD R241, R241, UR10, RZ ;  /* 0x0000000af1f17c24 */ /* 0x000fe2000f8e02ff */
[----:B------:R1:W-:Y:S01]  /*5180*/  LDGSTS.E [R25], desc[UR38][R26.64], P2 ;  /* 0x000000001a197fae */ /* 0x0003e200091a1026 */
[----:B------:R-:W-:Y:S02]  /*5190*/  IMAD.U32 R160, RZ, RZ, UR17 ;  /* 0x00000011ffa07e24 */ /* 0x000fe4000f8e00ff */
[----:B------:R-:W-:Y:S01]  /*51a0*/  IMAD R239, R239, UR10, RZ ;  /* 0x0000000aefef7c24 */ /* 0x000fe2000f8e02ff */
[----:B------:R2:W-:Y:S01]  /*51b0*/  LDGSTS.E [R25+0x400], desc[UR38][R28.64], P2 ;  /* 0x004000001c197fae */ /* 0x0005e200091a1026 */
[----:B------:R-:W-:Y:S02]  /*51c0*/  IMAD.U32 R158, RZ, RZ, UR17 ;  /* 0x00000011ff9e7e24 */ /* 0x000fe4000f8e00ff */
[----:B------:R-:W-:Y:S02]  /*51d0*/  IMAD R237, R237, UR10, RZ ;  /* 0x0000000aeded7c24 */ /* 0x000fe4000f8e02ff */
[----:B------:R-:W-:-:S02]  /*51e0*/  IMAD.U32 R156, RZ, RZ, UR17 ;  /* 0x00000011ff9c7e24 */ /* 0x000fc4000f8e00ff */
[----:B------:R-:W-:Y:S01]  /*51f0*/  IMAD R235, R235, UR10, RZ ;  /* 0x0000000aebeb7c24 */ /* 0x000fe2000f8e02ff */
[CC--:B-1----:R-:W-:Y:S01]  /*5200*/  LEA R26, P0, R246.reuse, R46.reuse, 0x2 ;  /* 0x0000002ef61a7211 */ /* 0x0c2fe200078010ff */
[----:B------:R-:W-:Y:S02]  /*5210*/  IMAD.U32 R154, RZ, RZ, UR17 ;  /* 0x00000011ff9a7e24 */ /* 0x000fe4000f8e00ff */
[----:B------:R-:W-:Y:S01]  /*5220*/  IMAD R233, R233, UR10, RZ ;  /* 0x0000000ae9e97c24 */ /* 0x000fe2000f8e02ff */
[-C--:B------:R-:W-:Y:S01]  /*5230*/  LEA.HI.X.SX32 R27, R246, R47.reuse, 0x2, P0 ;  /* 0x0000002ff61b7211 */ /* 0x080fe200000f16ff */
[----:B------:R-:W-:Y:S01]  /*5240*/  IMAD.U32 R152, RZ, RZ, UR17 ;  /* 0x00000011ff987e24 */ /* 0x000fe2000f8e00ff */
[C---:B--2---:R-:W-:Y:S01]  /*5250*/  LEA R28, P0, R244.reuse, R46, 0x2 ;  /* 0x0000002ef41c7211 */ /* 0x044fe200078010ff */
[----:B------:R-:W-:Y:S02]  /*5260*/  IMAD R231, R231, UR10, RZ ;  /* 0x0000000ae7e77c24 */ /* 0x000fe4000f8e02ff */
[----:B------:R-:W-:Y:S01]  /*5270*/  IMAD.WIDE R198, R199, 0x4, R26 ;  /* 0x00000004c7c67825 */ /* 0x000fe200078e021a */
[----:B------:R1:W-:Y:S01]  /*5280*/  LDGSTS.E [R25+0x800], desc[UR38][R26.64], P2 ;  /* 0x008000001a197fae */ /* 0x0003e200091a1026 */
[----:B------:R-:W-:-:S02]  /*5290*/  LEA.HI.X.SX32 R29, R244, R47, 0x2, P0 ;  /* 0x0000002ff41d7211 */ /* 0x000fc400000f16ff */
[----:B------:R-:W-:Y:S02]  /*52a0*/  IMAD.U32 R150, RZ, RZ, UR17 ;  /* 0x00000011ff967e24 */ /* 0x000fe4000f8e00ff */
[----:B------:R-:W-:Y:S01]  /*52b0*/  IMAD R229, R229, UR10, RZ ;  /* 0x0000000ae5e57c24 */ /* 0x000fe2000f8e02ff */
[----:B------:R2:W-:Y:S01]  /*52c0*/  LDGSTS.E [R25+0xc00], desc[UR38][R28.64], P2 ;  /* 0x00c000001c197fae */ /* 0x0005e200091a1026 */
[----:B------:R-:W-:-:S04]  /*52d0*/  IMAD.WIDE R196, R197, 0x4, R28 ;  /* 0x00000004c5c47825 */ /* 0x000fc800078e021c */
[----:B------:R-:W-:Y:S01]  /*52e0*/  IMAD.U32 R148, RZ, RZ, UR17 ;  /* 0x00000011ff947e24 */ /* 0x000fe2000f8e00ff */
[CC--:B-1----:R-:W-:Y:S01]  /*52f0*/  LEA R26, P3, R242.reuse, R46.reuse, 0x2 ;  /* 0x0000002ef21a7211 */ /* 0x0c2fe200078610ff */
[----:B------:R-:W-:Y:S02]  /*5300*/  IMAD R227, R227, UR10, RZ ;  /* 0x0000000ae3e37c24 */ /* 0x000fe4000f8e02ff */
[----:B------:R-:W-:Y:S01]  /*5310*/  IMAD.U32 R146, RZ, RZ, UR17 ;  /* 0x00000011ff927e24 */ /* 0x000fe2000f8e00ff */
[-C--:B------:R-:W-:Y:S01]  /*5320*/  LEA.HI.X.SX32 R27, R242, R47.reuse, 0x2, P3 ;  /* 0x0000002ff21b7211 */ /* 0x080fe200018f16ff */
[----:B------:R-:W-:Y:S01]  /*5330*/  IMAD R225, R225, UR10, RZ ;  /* 0x0000000ae1e17c24 */ /* 0x000fe2000f8e02ff */
[C---:B--2---:R-:W-:Y:S01]  /*5340*/  LEA R28, P0, R240.reuse, R46, 0x2 ;  /* 0x0000002ef01c7211 */ /* 0x044fe200078010ff */
[----:B------:R-:W-:Y:S02]  /*5350*/  IMAD.U32 R144, RZ, RZ, UR17 ;  /* 0x00000011ff907e24 */ /* 0x000fe4000f8e00ff */
[----:B------:R-:W-:Y:S01]  /*5360*/  IMAD.WIDE R194, R195, 0x4, R26 ;  /* 0x00000004c3c27825 */ /* 0x000fe200078e021a */
[----:B------:R1:W-:Y:S01]  /*5370*/  LDGSTS.E [R25+0x1000], desc[UR38][R26.64], P2 ;  /* 0x010000001a197fae */ /* 0x0003e200091a1026 */
[----:B------:R-:W-:-:S02]  /*5380*/  LEA.HI.X.SX32 R29, R240, R47, 0x2, P0 ;  /* 0x0000002ff01d7211 */ /* 0x000fc400000f16ff */
[----:B------:R-:W-:Y:S02]  /*5390*/  IMAD R223, R223, UR10, RZ ;  /* 0x0000000adfdf7c24 */ /* 0x000fe4000f8e02ff */
[----:B------:R-:W-:Y:S01]  /*53a0*/  IMAD.U32 R142, RZ, RZ, UR17 ;  /* 0x00000011ff8e7e24 */ /* 0x000fe2000f8e00ff */
[----:B------:R2:W-:Y:S01]  /*53b0*/  LDGSTS.E [R25+0x1400], desc[UR38][R28.64], P2 ;  /* 0x014000001c197fae */ /* 0x0005e200091a1026 */
[----:B------:R-:W-:-:S04]  /*53c0*/  IMAD.WIDE R192, R193, 0x4, R28 ;  /* 0x00000004c1c07825 */ /* 0x000fc800078e021c */
[----:B------:R-:W-:Y:S01]  /*53d0*/  IMAD R221, R221, UR10, RZ ;  /* 0x0000000adddd7c24 */ /* 0x000fe2000f8e02ff */
[CC--:B-1----:R-:W-:Y:S01]  /*53e0*/  LEA R26, P3, R238.reuse, R46.reuse, 0x2 ;  /* 0x0000002eee1a7211 */ /* 0x0c2fe200078610ff */
[----:B------:R-:W-:Y:S02]  /*53f0*/  IMAD.U32 R140, RZ, RZ, UR17 ;  /* 0x00000011ff8c7e24 */ /* 0x000fe4000f8e00ff */
[----:B------:R-:W-:Y:S01]  /*5400*/  IMAD R217, R217, UR10, RZ ;  /* 0x0000000ad9d97c24 */ /* 0x000fe2000f8e02ff */
[-C--:B------:R-:W-:Y:S01]  /*5410*/  LEA.HI.X.SX32 R27, R238, R47.reuse, 0x2, P3 ;  /* 0x0000002fee1b7211 */ /* 0x080fe200018f16ff */
[----:B------:R-:W-:Y:S01]  /*5420*/  IMAD.U32 R138, RZ, RZ, UR17 ;  /* 0x00000011ff8a7e24 */ /* 0x000fe2000f8e00ff */
[----:B--2---:R-:W-:Y:S01]  /*5430*/  LEA R28, P0, R236, R46, 0x2 ;  /* 0x0000002eec1c7211 */ /* 0x004fe200078010ff */
[----:B------:R-:W-:Y:S02]  /*5440*/  IMAD R214, R214, UR10, RZ ;  /* 0x0000000ad6d67c24 */ /* 0x000fe4000f8e02ff */
[----:B------:R-:W-:Y:S01]  /*5450*/  IMAD.WIDE R190, R191, 0x4, R26 ;  /* 0x00000004bfbe7825 */ /* 0x000fe200078e021a */
[----:B------:R1:W-:Y:S01]  /*5460*/  LDGSTS.E [R25+0x1800], desc[UR38][R26.64], P2 ;  /* 0x018000001a197fae */ /* 0x0003e200091a1026 */
[----:B------:R-:W-:-:S02]  /*5470*/  LEA.HI.X.SX32 R29, R236, R47, 0x2, P0 ;  /* 0x0000002fec1d7211 */ /* 0x000fc400000f16ff */
[----:B------:R-:W-:Y:S02]  /*5480*/  IMAD R212, R212, UR10, RZ ;  /* 0x0000000ad4d47c24 */ /* 0x000fe4000f8e02ff */
[----:B------:R-:W-:Y:S01]  /*5490*/  IMAD R210, R210, UR10, RZ ;  /* 0x0000000ad2d27c24 */ /* 0x000fe2000f8e02ff */
[----:B------:R2:W-:Y:S01]  /*54a0*/  LDGSTS.E [R25+0x1c00], desc[UR38][R28.64], P2 ;  /* 0x01c000001c197fae */ /* 0x0005e200091a1026 */
[----:B------:R-:W-:-:S04]  /*54b0*/  IMAD.WIDE R188, R189, 0x4, R28 ;  /* 0x00000004bdbc7825 */ /* 0x000fc800078e021c */
[----:B------:R-:W-:Y:S01]  /*54c0*/  IMAD.U32 R134, RZ, RZ, UR17 ;  /* 0x00000011ff867e24 */ /* 0x000fe2000f8e00ff */
[-C--:B-1----:R-:W-:Y:S01]  /*54d0*/  LEA R26, P3, R234, R46.reuse, 0x2 ;  /* 0x0000002eea1a7211 */ /* 0x082fe200078610ff */
[----:B------:R-:W-:Y:S02]  /*54e0*/  IMAD R208, R208, UR10, RZ ;  /* 0x0000000ad0d07c24 */ /* 0x000fe4000f8e02ff */
        /* <DEDUP_REMOVED lines=12> */
[----:B------:R-:W-:Y:S01]  /*55b0*/  IMAD R218, R218, UR10, RZ ;  /* 0x0000000adada7c24 */ /* 0x000fe2000f8e02ff */
[----:B-1----:R-:W-:Y:S01]  /*55c0*/  LEA R26, P3, R230, R46, 0x2 ;  /* 0x0000002ee61a7211 */ /* 0x002fe200078610ff */
[----:B------:R-:W-:-:S03]  /*55d0*/  IMAD.U32 R219, RZ, RZ, UR17 ;  /* 0x00000011ffdb7e24 */ /* 0x000fc6000f8e00ff */
[-C--:B------:R-:W-:Y:S02]  /*55e0*/  LEA.HI.X.SX32 R27, R230, R47.reuse, 0x2, P3 ;  /* 0x0000002fe61b7211 */ /* 0x080fe400018f16ff */
[C---:B--2---:R-:W-:Y:S01]  /*55f0*/  LEA R28, P0, R228.reuse, R46, 0x2 ;  /* 0x0000002ee41c7211 */ /* 0x044fe200078010ff */
[----:B------:R-:W-:Y:S02]  /*5600*/  IMAD.WIDE R182, R183, 0x4, R26 ;  /* 0x00000004b7b67825 */ /* 0x000fe400078e021a */
[----:B------:R1:W-:Y:S01]  /*5610*/  LDGSTS.E [R25+0x2800], desc[UR38][R26.64], P2 ;  /* 0x028000001a197fae */ /* 0x0003e200091a1026 */
[----:B------:R-:W-:-:S03]  /*5620*/  LEA.HI.X.SX32 R29, R228, R47, 0x2, P0 ;  /* 0x0000002fe41d7211 */ /* 0x000fc600000f16ff */
[----:B------:R-:W-:Y:S02]  /*5630*/  IMAD.WIDE R180, R181, 0x4, R28 ;  /* 0x00000004b5b47825 */ /* 0x000fe400078e021c */
[----:B------:R2:W-:Y:S01]  /*5640*/  LDGSTS.E [R25+0x2c00], desc[UR38][R28.64], P2 ;  /* 0x02c000001c197fae */ /* 0x0005e200091a1026 */
[----:B-1----:R-:W-:-:S04]  /*5650*/  LEA R26, P3, R226, R46, 0x2 ;  /* 0x0000002ee21a7211 */ /* 0x002fc800078610ff */
[-C--:B------:R-:W-:Y:S02]  /*5660*/  LEA.HI.X.SX32 R27, R226, R47.reuse, 0x2, P3 ;  /* 0x0000002fe21b7211 */ /* 0x080fe400018f16ff */
[CC--:B--2---:R-:W-:Y:S01]  /*5670*/  LEA R28, P0, R224.reuse, R46.reuse, 0x2 ;  /* 0x0000002ee01c7211 */ /* 0x0c4fe200078010ff */
[----:B------:R-:W-:Y:S02]  /*5680*/  IMAD.WIDE R178, R179, 0x4, R26 ;  /* 0x00000004b3b27825 */ /* 0x000fe400078e021a */
[----:B------:R1:W-:Y:S01]  /*5690*/  LDGSTS.E [R25+0x3000], desc[UR38][R26.64], P2 ;  /* 0x030000001a197fae */ /* 0x0003e200091a1026 */
[-C--:B------:R-:W-:Y:S02]  /*56a0*/  LEA.HI.X.SX32 R29, R224, R47.reuse, 0x2, P0 ;  /* 0x0000002fe01d7211 */ /* 0x080fe400000f16ff */
[C---:B------:R-:W-:Y:S01]  /*56b0*/  LEA R30, P0, R220.reuse, R46, 0x2 ;  /* 0x0000002edc1e7211 */ /* 0x040fe200078010ff */
[----:B------:R-:W-:Y:S02]  /*56c0*/  IMAD.WIDE R176, R177, 0x4, R28 ;  /* 0x00000004b1b07825 */ /* 0x000fe400078e021c */
[----:B------:R2:W-:Y:S01]  /*56d0*/  LDGSTS.E [R25+0x3400], desc[UR38][R28.64], P2 ;  /* 0x034000001c197fae */ /* 0x0005e200091a1026 */
[----:B------:R-:W-:-:S02]  /*56e0*/  LEA.HI.X.SX32 R31, R220, R47, 0x2, P0 ;  /* 0x0000002fdc1f7211 */ /* 0x000fc400000f16ff */
[----:B-1----:R-:W-:Y:S01]  /*56f0*/  LEA R26, P3, R222, R46, 0x2 ;  /* 0x0000002ede1a7211 */ /* 0x002fe200078610ff */
[----:B------:R-:W-:-:S03]  /*5700*/  IMAD.WIDE R172, R173, 0x4, R30 ;  /* 0x00000004adac7825 */ /* 0x000fc600078e021e */
[-C--:B------:R-:W-:Y:S02]  /*5710*/  LEA.HI.X.SX32 R27, R222, R47.reuse, 0x2, P3 ;  /* 0x0000002fde1b7211 */ /* 0x080fe400018f16ff */
[----:B--2---:R-:W-:Y:S01]  /*5720*/  LEA R28, P3, R215, R46, 0x2 ;  /* 0x0000002ed71c7211 */ /* 0x004fe200078610ff */
[----:B------:R-:W-:Y:S02]  /*5730*/  IMAD.WIDE R174, R175, 0x4, R26 ;  /* 0x00000004afae7825 */ /* 0x000fe400078e021a */
[----:B------:R1:W-:Y:S01]  /*5740*/  LDGSTS.E [R25+0x3800], desc[UR38][R26.64], P2 ;  /* 0x038000001a197fae */ /* 0x0003e200091a1026 */
[----:B------:R-:W-:-:S03]  /*5750*/  LEA.HI.X.SX32 R29, R215, R47, 0x2, P3 ;  /* 0x0000002fd71d7211 */ /* 0x000fc600018f16ff */
[----:B------:R2:W-:Y:S01]  /*5760*/  LDGSTS.E [R25+0x3c00], desc[UR38][R30.64], P2 ;  /* 0x03c000001e197fae */ /* 0x0005e200091a1026 */
[----:B------:R-:W-:-:S03]  /*5770*/  IMAD.WIDE R170, R170, 0x4, R28 ;  /* 0x00000004aaaa7825 */ /* 0x000fc600078e021c */
[----:B------:R3:W-:Y:S01]  /*5780*/  LDGSTS.E [R25+0x4000], desc[UR38][R28.64], P2 ;  /* 0x040000001c197fae */ /* 0x0007e200091a1026 */
[----:B-1----:R-:W-:-:S04]  /*5790*/  LEA R26, P0, R213, R46, 0x2 ;  /* 0x0000002ed51a7211 */ /* 0x002fc800078010ff */
[-C--:B------:R-:W-:Y:S01]  /*57a0*/  LEA.HI.X.SX32 R27, R213, R47.reuse, 0x2, P0 ;  /* 0x0000002fd51b7211 */ /* 0x080fe200000f16ff */
[----:B--2---:R-:W-:Y:S01]  /*57b0*/  IMAD R31, R40, UR10, RZ ;  /* 0x0000000a281f7c24 */ /* 0x004fe2000f8e02ff */
[-C--:B------:R-:W-:Y:S01]  /*57c0*/  LEA R40, P3, R249, R46.reuse, 0x2 ;  /* 0x0000002ef9287211 */ /* 0x080fe200078610ff */
[----:B------:R-:W-:Y:S02]  /*57d0*/  IMAD R30, R41, UR10, RZ ;  /* 0x0000000a291e7c24 */ /* 0x000fe4000f8e02ff */
[----:B------:R-:W-:Y:S01]  /*57e0*/  IMAD.WIDE R168, R168, 0x4, R26 ;  /* 0x00000004a8a87825 */ /* 0x000fe200078e021a */
[----:B------:R1:W-:Y:S01]  /*57f0*/  LDGSTS.E [R25+0x4400], desc[UR38][R26.64], P2 ;  /* 0x044000001a197fae */ /* 0x0003e200091a1026 */
[-C--:B------:R-:W-:Y:S02]  /*5800*/  LEA.HI.X.SX32 R41, R249, R47.reuse, 0x2, P3 ;  /* 0x0000002ff9297211 */ /* 0x080fe400018f16ff */
[----:B---3--:R-:W-:Y:S01]  /*5810*/  IMAD R28, R43, UR10, RZ ;  /* 0x0000000a2b1c7c24 */ /* 0x008fe2000f8e02ff */
[-C--:B------:R-:W-:Y:S01]  /*5820*/  LEA R110, P5, R30, R46.reuse, 0x2 ;  /* 0x0000002e1e6e7211 */ /* 0x080fe200078a10ff */
[----:B------:R-:W-:Y:S01]  /*5830*/  IMAD R29, R42, UR10, RZ ;  /* 0x0000000a2a1d7c24 */ /* 0x000fe2000f8e02ff */
[----:B------:R-:W-:Y:S01]  /*5840*/  LDGSTS.E [R25+0x4800], desc[UR38][R130.64], P2 ;  /* 0x0480000082197fae */ /* 0x000fe200091a1026 */
[-C--:B------:R-:W-:Y:S01]  /*5850*/  LEA R42, P0, R247, R46.reuse, 0x2 ;  /* 0x0000002ef72a7211 */ /* 0x080fe200078010ff */
[----:B------:R-:W-:Y:S01]  /*5860*/  IMAD.WIDE R166, R166, 0x4, R40 ;  /* 0x00000004a6a67825 */ /* 0x000fe200078e0228 */
[-C--:B------:R-:W-:Y:S01]  /*5870*/  LEA R118, P3, R28, R46.reuse, 0x2 ;  /* 0x0000002e1c767211 */ /* 0x080fe200078610ff */
[----:B------:R-:W-:Y:S01]  /*5880*/  LDGSTS.E [R25+0x4c00], desc[UR38][R126.64], P2 ;  /* 0x04c000007e197fae */ /* 0x000fe200091a1026 */
[-C--:B------:R-:W-:Y:S01]  /*5890*/  LEA R114, P6, R29, R46.reuse, 0x2 ;  /* 0x0000002e1d727211 */ /* 0x080fe200078c10ff */
[----:B-1----:R-:W-:Y:S01]  /*58a0*/  IMAD R27, R48, UR10, RZ ;  /* 0x0000000a301b7c24 */ /* 0x002fe2000f8e02ff */
[----:B------:R-:W-:Y:S01]  /*58b0*/  LEA.HI.X.SX32 R119, R28, R47, 0x2, P3 ;  /* 0x0000002f1c777211 */ /* 0x000fe200018f16ff */
[----:B------:R-:W-:Y:S01]  /*58c0*/  VIADD R26, R49, UR31 ;  /* 0x0000001f311a7c36 */ /* 0x000fe20008000000 */
[----:B------:R-:W-:-:S02]  /*58d0*/  LEA R102, P3, R32, R46, 0x2 ;  /* 0x0000002e20667211 */ /* 0x000fc400078610ff */
[-C--:B------:R-:W-:Y:S02]  /*58e0*/  LEA R122, P4, R27, R46.reuse, 0x2 ;  /* 0x0000002e1b7a7211 */ /* 0x080fe400078810ff */
[-C--:B------:R-:W-:Y:S02]  /*58f0*/  LEA.HI.X.SX32 R115, R29, R47.reuse, 0x2, P6 ;  /* 0x0000002f1d737211 */ /* 0x080fe400030f16ff */
[-C--:B------:R-:W-:Y:S02]  /*5900*/  LEA.HI.X.SX32 R123, R27, R47.reuse, 0x2, P4 ;  /* 0x0000002f1b7b7211 */ /* 0x080fe400020f16ff */
[-C--:B------:R-:W-:Y:S02]  /*5910*/  LEA R106, P4, R31, R46.reuse, 0x2 ;  /* 0x0000002e1f6a7211 */ /* 0x080fe400078810ff */
[----:B------:R-:W-:Y:S01]  /*5920*/  LEA R98, P6, R33, R46, 0x2 ;  /* 0x0000002e21627211 */ /* 0x000fe200078c10ff */
[----:B------:R-:W-:Y:S01]  /*5930*/  LDGSTS.E [R25+0x5000], desc[UR38][R122.64], P2 ;  /* 0x050000007a197fae */ /* 0x000fe200091a1026 */
[----:B------:R-:W-:-:S02]  /*5940*/  LEA.HI.X.SX32 R111, R30, R47, 0x2, P5 ;  /* 0x0000002f1e6f7211 */ /* 0x000fc400028f16ff */
[-C--:B------:R-:W-:Y:S01]  /*5950*/  LEA R94, P5, R34, R46.reuse, 0x2 ;  /* 0x0000002e225e7211 */ /* 0x080fe200078a10ff */
[----:B------:R-:W-:Y:S01]  /*5960*/  LDGSTS.E [R25+0x5400], desc[UR38][R118.64], P2 ;  /* 0x0540000076197fae */ /* 0x000fe200091a1026 */
[-C--:B------:R-:W-:Y:S02]  /*5970*/  LEA.HI.X.SX32 R107, R31, R47.reuse, 0x2, P4 ;  /* 0x0000002f1f6b7211 */ /* 0x080fe400020f16ff */
[-C--:B------:R-:W-:Y:S01]  /*5980*/  LEA R90, P4, R35, R46.reuse, 0x2 ;  /* 0x0000002e235a7211 */ /* 0x080fe200078810ff */
[----:B------:R-:W-:Y:S01]  /*5990*/  LDGSTS.E [R25+0x5800], desc[UR38][R114.64], P2 ;  /* 0x0580000072197fae */ /* 0x000fe200091a1026 */
[-C--:B------:R-:W-:Y:S02]  /*59a0*/  LEA.HI.X.SX32 R103, R32, R47.reuse, 0x2, P3 ;  /* 0x0000002f20677211 */ /* 0x080fe400018f16ff */
[----:B------:R-:W-:Y:S01]  /*59b0*/  LEA R86, P3, R36, R46, 0x2 ;  /* 0x0000002e24567211 */ /* 0x000fe200078610ff */
[----:B------:R-:W-:Y:S01]  /*59c0*/  LDGSTS.E [R25+0x5c00], desc[UR38][R110.64], P2 ;  /* 0x05c000006e197fae */ /* 0x000fe200091a1026 */
[----:B------:R-:W-:-:S02]  /*59d0*/  LEA.HI.X.SX32 R99, R33, R47, 0x2, P6 ;  /* 0x0000002f21637211 */ /* 0x000fc400030f16ff */
[-C--:B------:R-:W-:Y:S01]  /*59e0*/  LEA R52, P6, R37, R46.reuse, 0x2 ;  /* 0x0000002e25347211 */ /* 0x080fe200078c10ff */
[----:B------:R-:W-:Y:S01]  /*59f0*/  LDGSTS.E [R25+0x6000], desc[UR38][R106.64], P2 ;  /* 0x060000006a197fae */ /* 0x000fe200091a1026 */
[-C--:B------:R-:W-:Y:S02]  /*5a00*/  LEA.HI.X.SX32 R95, R34, R47.reuse, 0x2, P5 ;  /* 0x0000002f225f7211 */ /* 0x080fe400028f16ff */
[----:B------:R-:W-:Y:S01]  /*5a10*/  LEA R48, P5, R38, R46, 0x2 ;  /* 0x0000002e26307211 */ /* 0x000fe200078a10ff */
[----:B------:R-:W-:Y:S01]  /*5a20*/  LDGSTS.E [R25+0x6400], desc[UR38][R102.64], P2 ;  /* 0x0640000066197fae */ /* 0x000fe200091a1026 */
[-C--:B------:R-:W-:Y:S02]  /*5a30*/  LEA.HI.X.SX32 R91, R35, R47.reuse, 0x2, P4 ;  /* 0x0000002f235b7211 */ /* 0x080fe400020f16ff */
[-C--:B------:R-:W-:Y:S01]  /*5a40*/  LEA.HI.X.SX32 R87, R36, R47.reuse, 0x2, P3 ;  /* 0x0000002f24577211 */ /* 0x080fe200018f16ff */
[----:B------:R-:W-:Y:S01]  /*5a50*/  LDGSTS.E [R25+0x6800], desc[UR38][R98.64], P2 ;  /* 0x0680000062197fae */ /* 0x000fe200091a1026 */
[----:B------:R-:W-:-:S02]  /*5a60*/  LEA.HI.X.SX32 R53, R37, R47, 0x2, P6 ;  /* 0x0000002f25357211 */ /* 0x000fc400030f16ff */
[-C--:B------:R-:W-:Y:S01]  /*5a70*/  LEA.HI.X.SX32 R49, R38, R47.reuse, 0x2, P5 ;  /* 0x0000002f26317211 */ /* 0x080fe200028f16ff */
[----:B------:R-:W-:Y:S01]  /*5a80*/  LDGSTS.E [R25+0x6c00], desc[UR38][R94.64], P2 ;  /* 0x06c000005e197fae */ /* 0x000fe200091a1026 */
[----:B------:R-:W-:Y:S02]  /*5a90*/  LEA.HI.X.SX32 R43, R247, R47, 0x2, P0 ;  /* 0x0000002ff72b7211 */ /* 0x000fe400000f16ff */
[----:B------:R-:W-:Y:S01]  /*5aa0*/  PLOP3.LUT P4, PT, PT, PT, UP1, 0x80, 0x8 ;  /* 0x000000000008781c */ /* 0x000fe20003f8f018 */
[----:B------:R-:W-:Y:S01]  /*5ab0*/  LDGSTS.E [R25+0x7000], desc[UR38][R90.64], P2 ;  /* 0x070000005a197fae */ /* 0x000fe200091a1026 */
[----:B------:R-:W-:-:S03]  /*5ac0*/  IMAD.WIDE R164, R164, 0x4, R42 ;  /* 0x00000004a4a47825 */ /* 0x000fc600078e022a */
[----:B------:R-:W-:Y:S04]  /*5ad0*/  LDGSTS.E [R25+0x7400], desc[UR38][R86.64], P2 ;  /* 0x0740000056197fae */ /* 0x000fe800091a1026 */
[----:B------:R-:W-:Y:S04]  /*5ae0*/  LDGSTS.E [R25+0x7800], desc[UR38][R52.64], P2 ;  /* 0x0780000034197fae */ /* 0x000fe800091a1026 */
[----:B------:R1:W-:Y:S04]  /*5af0*/  LDGSTS.E [R25+0x7c00], desc[UR38][R48.64], P2 ;  /* 0x07c0000030197fae */ /* 0x0003e800091a1026 */
[----:B------:R2:W-:Y:S04]  /*5b00*/  LDGSTS.E [R26+0x200], desc[UR38][R40.64], P2 ;  /* 0x00200000281a7fae */ /* 0x0005e800091a1026 */
[----:B------:R3:W-:Y:S01]  /*5b10*/  LDGSTS.E [R26+0x600], desc[UR38][R42.64], P2 ;  /* 0x006000002a1a7fae */ /* 0x0007e200091a1026 */
[----:B-1----:R-:W-:Y:S01]  /*5b20*/  IMAD.WIDE R48, R219, 0x4, R48 ;  /* 0x00000004db307825 */ /* 0x002fe200078e0230 */
[----:B--2---:R-:W-:-:S04]  /*5b30*/  LEA R40, P3, R245, R46, 0x2 ;  /* 0x0000002ef5287211 */ /* 0x004fc800078610ff */
[-C--:B------:R-:W-:Y:S02]  /*5b40*/  LEA.HI.X.SX32 R41, R245, R47.reuse, 0x2, P3 ;  /* 0x0000002ff5297211 */ /* 0x080fe400018f16ff */
[C---:B---3--:R-:W-:Y:S01]  /*5b50*/  LEA R42, P0, R243.reuse, R46, 0x2 ;  /* 0x0000002ef32a7211 */ /* 0x048fe200078010ff */
[----:B------:R-:W-:Y:S02]  /*5b60*/  IMAD.WIDE R162, R162, 0x4, R40 ;  /* 0x00000004a2a27825 */ /* 0x000fe400078e0228 */
[----:B------:R1:W-:Y:S01]  /*5b70*/  LDGSTS.E [R26+0xa00], desc[UR38][R40.64], P2 ;  /* 0x00a00000281a7fae */ /* 0x0003e200091a1026 */
[----:B------:R-:W-:-:S03]  /*5b80*/  LEA.HI.X.SX32 R43, R243, R47, 0x2, P0 ;  /* 0x0000002ff32b7211 */ /* 0x000fc600000f16ff */
[----:B------:R-:W-:Y:S02]  /*5b90*/  IMAD.WIDE R160, R160, 0x4, R42 ;  /* 0x00000004a0a07825 */ /* 0x000fe400078e022a */
[----:B------:R2:W-:Y:S01]  /*5ba0*/  LDGSTS.E [R26+0xe00], desc[UR38][R42.64], P2 ;  /* 0x00e000002a1a7fae */ /* 0x0005e200091a1026 */
[----:B-1----:R-:W-:-:S04]  /*5bb0*/  LEA R40, P3, R241, R46, 0x2 ;  /* 0x0000002ef1287211 */ /* 0x002fc800078610ff */
        /* <DEDUP_REMOVED lines=44> */
[----:B------:R-:W-:Y:S02]  /*5e80*/  LEA.HI.X.SX32 R43, R217, R47, 0x2, P0 ;  /* 0x0000002fd92b7211 */ /* 0x000fe400000f16ff */
[----:B------:R-:W-:-:S03]  /*5e90*/  LEA R132, P0, R212, R46, 0x2 ;  /* 0x0000002ed4847211 */ /* 0x000fc600078010ff */
[----:B------:R2:W-:Y:S01]  /*5ea0*/  LDGSTS.E [R26+0x3e00], desc[UR38][R42.64], P2 ;  /* 0x03e000002a1a7fae */ /* 0x0005e200091a1026 */
[-C--:B------:R-:W-:Y:S01]  /*5eb0*/  LEA.HI.X.SX32 R133, R212, R47.reuse, 0x2, P0 ;  /* 0x0000002fd4857211 */ /* 0x080fe200000f16ff */
[----:B------:R-:W-:Y:S01]  /*5ec0*/  IMAD.WIDE R136, R136, 0x4, R42 ;  /* 0x0000000488887825 */ /* 0x000fe200078e022a */
[-C--:B------:R-:W-:Y:S02]  /*5ed0*/  LEA R128, P0, R210, R46.reuse, 0x2 ;  /* 0x0000002ed2807211 */ /* 0x080fe400078010ff */
[-C--:B-1----:R-:W-:Y:S02]  /*5ee0*/  LEA R40, P3, R214, R46.reuse, 0x2 ;  /* 0x0000002ed6287211 */ /* 0x082fe400078610ff */
[-C--:B------:R-:W-:Y:S02]  /*5ef0*/  LEA.HI.X.SX32 R129, R210, R47.reuse, 0x2, P0 ;  /* 0x0000002fd2817211 */ /* 0x080fe400000f16ff */
[-C--:B------:R-:W-:Y:S02]  /*5f00*/  LEA.HI.X.SX32 R41, R214, R47.reuse, 0x2, P3 ;  /* 0x0000002fd6297211 */ /* 0x080fe400018f16ff */
[----:B------:R-:W-:Y:S01]  /*5f10*/  LEA R124, P0, R208, R46, 0x2 ;  /* 0x0000002ed07c7211 */ /* 0x000fe200078010ff */
[----:B--2---:R-:W-:Y:S01]  /*5f20*/  IMAD.U32 R42, RZ, RZ, UR17 ;  /* 0x00000011ff2a7e24 */ /* 0x004fe2000f8e00ff */
[----:B------:R-:W-:Y:S01]  /*5f30*/  PLOP3.LUT P3, PT, PT, PT, UP1, 0x80, 0x8 ;  /* 0x000000000008781c */ /* 0x000fe20003f6f018 */
[----:B------:R-:W-:Y:S01]  /*5f40*/  IMAD.WIDE R134, R134, 0x4, R40 ;  /* 0x0000000486867825 */ /* 0x000fe200078e0228 */
[----:B------:R1:W-:Y:S01]  /*5f50*/  LDGSTS.E [R26+0x4200], desc[UR38][R40.64], P2 ;  /* 0x04200000281a7fae */ /* 0x0003e200091a1026 */
[----:B------:R-:W-:-:S02]  /*5f60*/  LEA.HI.X.SX32 R125, R208, R47, 0x2, P0 ;  /* 0x0000002fd07d7211 */ /* 0x000fc400000f16ff */
[C---:B------:R-:W-:Y:S01]  /*5f70*/  LEA R120, P0, R39.reuse, R46, 0x2 ;  /* 0x0000002e27787211 */ /* 0x040fe200078010ff */
[----:B------:R2:W-:Y:S01]  /*5f80*/  LDGSTS.E [R26+0x4600], desc[UR38][R132.64], P2 ;  /* 0x04600000841a7fae */ /* 0x0005e200091a1026 */
[----:B------:R-:W-:Y:S02]  /*5f90*/  IMAD.WIDE R114, R42, 0x4, R114 ;  /* 0x000000042a727825 */ /* 0x000fe400078e0272 */
[----:B------:R-:W-:Y:S01]  /*5fa0*/  LEA.HI.X.SX32 R121, R39, R47, 0x2, P0 ;  /* 0x0000002f27797211 */ /* 0x000fe200000f16ff */
[----:B------:R3:W-:Y:S01]  /*5fb0*/  LDGSTS.E [R26+0x4a00], desc[UR38][R128.64], P2 ;  /* 0x04a00000801a7fae */ /* 0x0007e200091a1026 */
[----:B------:R-:W-:Y:S02]  /*5fc0*/  IMAD.U32 R43, RZ, RZ, UR17 ;  /* 0x00000011ff2b7e24 */ /* 0x000fe4000f8e00ff */
[----:B-1----:R-:W-:Y:S01]  /*5fd0*/  IMAD.U32 R40, RZ, RZ, UR17 ;  /* 0x00000011ff287e24 */ /* 0x002fe2000f8e00ff */
[----:B------:R1:W-:Y:S01]  /*5fe0*/  LDGSTS.E [R26+0x4e00], desc[UR38][R124.64], P2 ;  /* 0x04e000007c1a7fae */ /* 0x0003e200091a1026 */
[----:B------:R-:W-:-:S02]  /*5ff0*/  IMAD.U32 R41, RZ, RZ, UR17 ;  /* 0x00000011ff297e24 */ /* 0x000fc4000f8e00ff */
[C---:B------:R-:W-:Y:S01]  /*6000*/  IMAD.WIDE R130, R40.reuse, 0x4, R130 ;  /* 0x0000000428827825 */ /* 0x040fe200078e0282 */
[----:B------:R4:W-:Y:S03]  /*6010*/  LDGSTS.E [R26+0x5200], desc[UR38][R120.64], P2 ;  /* 0x05200000781a7fae */ /* 0x0009e600091a1026 */
[----:B------:R-:W-:-:S04]  /*6020*/  IMAD.WIDE R126, R40, 0x4, R126 ;  /* 0x00000004287e7825 */ /* 0x000fc800078e027e */
[----:B------:R-:W-:-:S04]  /*6030*/  IMAD.WIDE R122, R40, 0x4, R122 ;  /* 0x00000004287a7825 */ /* 0x000fc800078e027a */
[----:B------:R-:W-:Y:S02]  /*6040*/  IMAD R40, R44, UR10, RZ ;  /* 0x0000000a2c287c24 */ /* 0x000fe4000f8e02ff */
[----:B--2---:R-:W-:-:S03]  /*6050*/  IMAD.WIDE R132, R41, 0x4, R132 ;  /* 0x0000000429847825 */ /* 0x004fc600078e0284 */
[----:B------:R-:W-:Y:S01]  /*6060*/  LEA R116, P0, R40, R46, 0x2 ;  /* 0x0000002e28747211 */ /* 0x000fe200078010ff */
[----:B---3--:R-:W-:-:S03]  /*6070*/  IMAD.WIDE R128, R41, 0x4, R128 ;  /* 0x0000000429807825 */ /* 0x008fc600078e0280 */
[----:B------:R-:W-:Y:S01]  /*6080*/  LEA.HI.X.SX32 R117, R40, R47, 0x2, P0 ;  /* 0x0000002f28757211 */ /* 0x000fe200000f16ff */
[----:B-1----:R-:W-:-:S04]  /*6090*/  IMAD.WIDE R124, R41, 0x4, R124 ;  /* 0x00000004297c7825 */ /* 0x002fc800078e027c */
[----:B------:R-:W-:Y:S01]  /*60a0*/  IMAD.WIDE R118, R41, 0x4, R118 ;  /* 0x0000000429767825 */ /* 0x000fe200078e0276 */
[----:B------:R1:W-:Y:S03]  /*60b0*/  LDGSTS.E [R26+0x5600], desc[UR38][R116.64], P2 ;  /* 0x05600000741a7fae */ /* 0x0003e600091a1026 */
[----:B------:R-:W-:Y:S02]  /*60c0*/  IMAD R41, R45, UR10, RZ ;  /* 0x0000000a2d297c24 */ /* 0x000fe4000f8e02ff */
[----:B----4-:R-:W-:-:S03]  /*60d0*/  IMAD.WIDE R120, R42, 0x4, R120 ;  /* 0x000000042a787825 */ /* 0x010fc600078e0278 */
[-C--:B------:R-:W-:Y:S01]  /*60e0*/  LEA R112, P0, R41, R46.reuse, 0x2 ;  /* 0x0000002e29707211 */ /* 0x080fe200078010ff */
[----:B------:R-:W-:Y:S02]  /*60f0*/  IMAD R42, R50, UR10, RZ ;  /* 0x0000000a322a7c24 */ /* 0x000fe4000f8e02ff */
[----:B------:R-:W-:Y:S01]  /*6100*/  IMAD.WIDE R110, R43, 0x4, R110 ;  /* 0x000000042b6e7825 */ /* 0x000fe200078e026e */
[-C--:B------:R-:W-:Y:S02]  /*6110*/  LEA.HI.X.SX32 R113, R41, R47.reuse, 0x2, P0 ;  /* 0x0000002f29717211 */ /* 0x080fe400000f16ff */
[C---:B------:R-:W-:Y:S01]  /*6120*/  LEA R108, P0, R42.reuse, R46, 0x2 ;  /* 0x0000002e2a6c7211 */ /* 0x040fe200078010ff */
[----:B-1----:R-:W-:Y:S02]  /*6130*/  IMAD.WIDE R116, R43, 0x4, R116 ;  /* 0x000000042b747825 */ /* 0x002fe400078e0274 */
[----:B------:R1:W-:Y:S01]  /*6140*/  LDGSTS.E [R26+0x5a00], desc[UR38][R112.64], P2 ;  /* 0x05a00000701a7fae */ /* 0x0003e200091a1026 */
[----:B------:R-:W-:Y:S01]  /*6150*/  LEA.HI.X.SX32 R109, R42, R47, 0x2, P0 ;  /* 0x0000002f2a6d7211 */ /* 0x000fe200000f16ff */
[----:B------:R-:W-:-:S02]  /*6160*/  IMAD R43, R51, UR10, RZ ;  /* 0x0000000a332b7c24 */ /* 0x000fc4000f8e02ff */
[----:B------:R-:W-:Y:S02]  /*6170*/  IMAD.U32 R44, RZ, RZ, UR17 ;  /* 0x00000011ff2c7e24 */ /* 0x000fe4000f8e00ff */
[----:B------:R2:W-:Y:S01]  /*6180*/  LDGSTS.E [R26+0x5e00], desc[UR38][R108.64], P2 ;  /* 0x05e000006c1a7fae */ /* 0x0005e200091a1026 */
[C---:B------:R-:W-:Y:S01]  /*6190*/  LEA R104, P0, R43.reuse, R46, 0x2 ;  /* 0x0000002e2b687211 */ /* 0x040fe200078010ff */
[----:B------:R-:W-:Y:S02]  /*61a0*/  IMAD.U32 R45, RZ, RZ, UR17 ;  /* 0x00000011ff2d7e24 */ /* 0x000fe4000f8e00ff */
[----:B------:R-:W-:Y:S01]  /*61b0*/  IMAD.U32 R50, RZ, RZ, UR17 ;  /* 0x00000011ff327e24 */ /* 0x000fe2000f8e00ff */
[----:B------:R-:W-:Y:S01]  /*61c0*/  LEA.HI.X.SX32 R105, R43, R47, 0x2, P0 ;  /* 0x0000002f2b697211 */ /* 0x000fe200000f16ff */
[----:B-1----:R-:W-:-:S04]  /*61d0*/  IMAD.WIDE R112, R44, 0x4, R112 ;  /* 0x000000042c707825 */ /* 0x002fc800078e0270 */
[----:B------:R1:W-:Y:S01]  /*61e0*/  LDGSTS.E [R26+0x6200], desc[UR38][R104.64], P2 ;  /* 0x06200000681a7fae */ /* 0x0003e200091a1026 */
[----:B------:R-:W-:-:S04]  /*61f0*/  IMAD.WIDE R106, R45, 0x4, R106 ;  /* 0x000000042d6a7825 */ /* 0x000fc800078e026a */
[----:B--2---:R-:W-:-:S04]  /*6200*/  IMAD.WIDE R108, R44, 0x4, R108 ;  /* 0x000000042c6c7825 */ /* 0x004fc800078e026c */
[----:B------:R-:W-:Y:S02]  /*6210*/  IMAD R44, R54, UR10, RZ ;  /* 0x0000000a362c7c24 */ /* 0x000fe4000f8e02ff */
[----:B------:R-:W-:-:S03]  /*6220*/  IMAD.WIDE R102, R50, 0x4, R102 ;  /* 0x0000000432667825 */ /* 0x000fc600078e0266 */
[----:B------:R-:W-:Y:S01]  /*6230*/  LEA R100, P0, R44, R46, 0x2 ;  /* 0x0000002e2c647211 */ /* 0x000fe200078010ff */
[----:B-1----:R-:W-:-:S03]  /*6240*/  IMAD.WIDE R104, R45, 0x4, R104 ;  /* 0x000000042d687825 */ /* 0x002fc600078e0268 */
[----:B------:R-:W-:Y:S01]  /*6250*/  LEA.HI.X.SX32 R101, R44, R47, 0x2, P0 ;  /* 0x0000002f2c657211 */ /* 0x000fe200000f16ff */
[----:B------:R-:W-:Y:S02]  /*6260*/  IMAD R45, R55, UR10, RZ ;  /* 0x0000000a372d7c24 */ /* 0x000fe4000f8e02ff */
[----:B------:R-:W-:Y:S02]  /*6270*/  IMAD.U32 R51, RZ, RZ, UR17 ;  /* 0x00000011ff337e24 */ /* 0x000fe4000f8e00ff */
[----:B------:R1:W-:Y:S01]  /*6280*/  LDGSTS.E [R26+0x6600], desc[UR38][R100.64], P2 ;  /* 0x06600000641a7fae */ /* 0x0003e200091a1026 */
[----:B------:R-:W-:Y:S01]  /*6290*/  LEA R96, P0, R45, R46, 0x2 ;  /* 0x0000002e2d607211 */ /* 0x000fe200078010ff */
[----:B------:R-:W-:-:S03]  /*62a0*/  IMAD.WIDE R98, R51, 0x4, R98 ;  /* 0x0000000433627825 */ /* 0x000fc600078e0262 */
[----:B------:R-:W-:Y:S01]  /*62b0*/  LEA.HI.X.SX32 R97, R45, R47, 0x2, P0 ;  /* 0x0000002f2d617211 */ /* 0x000fe200000f16ff */
[----:B------:R-:W-:Y:S01]  /*62c0*/  IMAD.WIDE R94, R51, 0x4, R94 ;  /* 0x00000004335e7825 */ /* 0x000fe200078e025e */
[----:B------:R-:W-:-:S03]  /*62d0*/  LEA R92, P0, R206, R46, 0x2 ;  /* 0x0000002ece5c7211 */ /* 0x000fc600078010ff */
[----:B------:R2:W-:Y:S01]  /*62e0*/  LDGSTS.E [R26+0x6a00], desc[UR38][R96.64], P2 ;  /* 0x06a00000601a7fae */ /* 0x0005e200091a1026 */
[----:B------:R-:W-:Y:S01]  /*62f0*/  LEA.HI.X.SX32 R93, R206, R47, 0x2, P0 ;  /* 0x0000002fce5d7211 */ /* 0x000fe200000f16ff */
[----:B-1----:R-:W-:Y:S01]  /*6300*/  IMAD.WIDE R100, R50, 0x4, R100 ;  /* 0x0000000432647825 */ /* 0x002fe200078e0264 */
[----:B------:R-:W-:-:S03]  /*6310*/  LEA R88, P0, R207, R46, 0x2 ;  /* 0x0000002ecf587211 */ /* 0x000fc600078010ff */
[----:B------:R1:W-:Y:S01]  /*6320*/  LDGSTS.E [R26+0x6e00], desc[UR38][R92.64], P2 ;  /* 0x06e000005c1a7fae */ /* 0x0003e200091a1026 */
[----:B------:R-:W-:Y:S01]  /*6330*/  LEA.HI.X.SX32 R89, R207, R47, 0x2, P0 ;  /* 0x0000002fcf597211 */ /* 0x000fe200000f16ff */
[----:B------:R-:W-:Y:S01]  /*6340*/  IMAD.WIDE R90, R51, 0x4, R90 ;  /* 0x00000004335a7825 */ /* 0x000fe200078e025a */
[----:B------:R-:W-:-:S03]  /*6350*/  LEA R54, P0, R216, R46, 0x2 ;  /* 0x0000002ed8367211 */ /* 0x000fc600078010ff */
[----:B------:R3:W-:Y:S01]  /*6360*/  LDGSTS.E [R26+0x7200], desc[UR38][R88.64], P2 ;  /* 0x07200000581a7fae */ /* 0x0007e200091a1026 */
[----:B--2---:R-:W-:Y:S01]  /*6370*/  IMAD.WIDE R96, R50, 0x4, R96 ;  /* 0x0000000432607825 */ /* 0x004fe200078e0260 */
[----:B------:R-:W-:-:S03]  /*6380*/  LEA.HI.X.SX32 R55, R216, R47, 0x2, P0 ;  /* 0x0000002fd8377211 */ /* 0x000fc600000f16ff */
[----:B------:R-:W-:Y:S02]  /*6390*/  IMAD.WIDE R86, R51, 0x4, R86 ;  /* 0x0000000433567825 */ /* 0x000fe400078e0256 */
[----:B------:R2:W-:Y:S02]  /*63a0*/  LDGSTS.E [R26+0x7600], desc[UR38][R54.64], P2 ;  /* 0x07600000361a7fae */ /* 0x0005e400091a1026 */
[----:B-1----:R-:W-:-:S04]  /*63b0*/  IMAD.WIDE R92, R50, 0x4, R92 ;  /* 0x00000004325c7825 */ /* 0x002fc800078e025c */
[----:B---3--:R-:W-:-:S04]  /*63c0*/  IMAD.WIDE R88, R50, 0x4, R88 ;  /* 0x0000000432587825 */ /* 0x008fc800078e0258 */
[----:B------:R-:W-:Y:S02]  /*63d0*/  IMAD.U32 R50, RZ, RZ, UR14 ;  /* 0x0000000eff327e24 */ /* 0x000fe4000f8e00ff */
[----:B------:R-:W-:Y:S02]  /*63e0*/  IMAD.U32 R51, RZ, RZ, UR14 ;  /* 0x0000000eff337e24 */ /* 0x000fe4000f8e00ff */
[----:B------:R-:W-:-:S04]  /*63f0*/  IMAD.WIDE R204, R50, 0x4, R204 ;  /* 0x0000000432cc7825 */ /* 0x000fc800078e02cc */
[----:B------:R-:W-:-:S04]  /*6400*/  IMAD.WIDE R82, R50, 0x4, R82 ;  /* 0x0000000432527825 */ /* 0x000fc800078e0252 */
[----:B------:R-:W-:-:S04]  /*6410*/  IMAD.WIDE R78, R50, 0x4, R78 ;  /* 0x00000004324e7825 */ /* 0x000fc800078e024e */
[----:B------:R-:W-:-:S04]  /*6420*/  IMAD.WIDE R74, R50, 0x4, R74 ;  /* 0x00000004324a7825 */ /* 0x000fc800078e024a */
[----:B------:R-:W-:-:S04]  /*6430*/  IMAD.WIDE R70, R50, 0x4, R70 ;  /* 0x0000000432467825 */ /* 0x000fc800078e0246 */
[----:B------:R-:W-:-:S04]  /*6440*/  IMAD.WIDE R66, R50, 0x4, R66 ;  /* 0x0000000432427825 */ /* 0x000fc800078e0242 */
[----:B------:R-:W-:-:S04]  /*6450*/  IMAD.WIDE R62, R50, 0x4, R62 ;  /* 0x00000004323e7825 */ /* 0x000fc800078e023e */
[----:B------:R-:W-:-:S04]  /*6460*/  IMAD.WIDE R58, R50, 0x4, R58 ;  /* 0x00000004323a7825 */ /* 0x000fc800078e023a */
[----:B------:R-:W-:Y:S02]  /*6470*/  IMAD.U32 R50, RZ, RZ, UR17 ;  /* 0x00000011ff327e24 */ /* 0x000fe4000f8e00ff */
[----:B------:R-:W-:-:S04]  /*6480*/  IMAD.WIDE R84, R51, 0x4, R84 ;  /* 0x0000000433547825 */ /* 0x000fc800078e0254 */
[----:B--2---:R-:W-:-:S04]  /*6490*/  IMAD.WIDE R54, R50, 0x4, R54 ;  /* 0x0000000432367825 */ /* 0x004fc800078e0236 */
[----:B------:R-:W-:Y:S01]  /*64a0*/  IMAD.WIDE R52, R50, 0x4, R52 ;  /* 0x0000000432347825 */ /* 0x000fe200078e0234 */
[----:B------:R-:W-:-:S03]  /*64b0*/  LEA R50, P0, R218, R46, 0x2 ;  /* 0x0000002eda327211 */ /* 0x000fc600078010ff */
[----:B------:R-:W-:-:S04]  /*64c0*/  IMAD.WIDE R80, R51, 0x4, R80 ;  /* 0x0000000433507825 */ /* 0x000fc800078e0250 */
[----:B------:R-:W-:-:S04]  /*64d0*/  IMAD.WIDE R76, R51, 0x4, R76 ;  /* 0x00000004334c7825 */ /* 0x000fc800078e024c */
[----:B------:R-:W-:-:S04]  /*64e0*/  IMAD.WIDE R72, R51, 0x4, R72 ;  /* 0x0000000433487825 */ /* 0x000fc800078e0248 */
[----:B------:R-:W-:-:S04]  /*64f0*/  IMAD.WIDE R68, R51, 0x4, R68 ;  /* 0x0000000433447825 */ /* 0x000fc800078e0244 */
[----:B------:R-:W-:-:S04]  /*6500*/  IMAD.WIDE R64, R51, 0x4, R64 ;  /* 0x0000000433407825 */ /* 0x000fc800078e0240 */
[----:B------:R-:W-:-:S04]  /*6510*/  IMAD.WIDE R60, R51, 0x4, R60 ;  /* 0x00000004333c7825 */ /* 0x000fc800078e023c */
[----:B------:R-:W-:Y:S01]  /*6520*/  IMAD.WIDE R56, R51, 0x4, R56 ;  /* 0x0000000433387825 */ /* 0x000fe200078e0238 */
[----:B------:R-:W-:Y:S02]  /*6530*/  LEA.HI.X.SX32 R51, R218, R47, 0x2, P0 ;  /* 0x0000002fda337211 */ /* 0x000fe400000f16ff */
[----:B------:R-:W-:-:S03]  /*6540*/  ISETP.GE.AND P0, PT, R2, UR4, PT ;  /* 0x0000000402007c0c */ /* 0x000fc6000bf06270 */
[----:B------:R1:W-:Y:S02]  /*6550*/  LDGSTS.E [R26+0x7a00], desc[UR38][R50.64], P2 ;  /* 0x07a00000321a7fae */ /* 0x0003e400091a1026 */
[----:B-1----:R-:W-:Y:S01]  /*6560*/  IMAD.WIDE R50, R219, 0x4, R50 ;  /* 0x00000004db327825 */ /* 0x002fe200078e0232 */
[----:B------:R-:W-:-:S04]  /*6570*/  SEL R219, RZ, 0x4, P0 ;  /* 0x00000004ffdb7807 */ /* 0x000fc80000000000 */
[----:B------:R-:W-:Y:S02]  /*6580*/  SEL R219, R219, RZ, P3 ;  /* 0x000000ffdbdb7207 */ /* 0x000fe40001800000 */
[----:B------:R-:W-:Y:S02]  /*6590*/  PLOP3.LUT P3, PT, PT, PT, UP1, 0x80, 0x8 ;  /* 0x000000000008781c */ /* 0x000fe40003f6f018 */
[----:B------:R-:W-:Y:S02]  /*65a0*/  ISETP.NE.U32.AND P6, PT, R219, RZ, PT ;  /* 0x000000ffdb00720c */ /* 0x000fe40003fc5070 */
[----:B------:R-:W-:-:S04]  /*65b0*/  LOP3.LUT R219, R2, 0x20, RZ, 0xfc, !PT ;  /* 0x0000002002db7812 */ /* 0x000fc800078efcff */
[----:B------:R-:W-:-:S04]  /*65c0*/  ISETP.GE.AND P0, PT, R219, UR4, PT ;  /* 0x00000004db007c0c */ /* 0x000fc8000bf06270 */
[----:B------:R-:W-:-:S04]  /*65d0*/  SEL R219, RZ, 0x4, P0 ;  /* 0x00000004ffdb7807 */ /* 0x000fc80000000000 */
[----:B------:R-:W-:-:S04]  /*65e0*/  SEL R219, R219, RZ, P3 ;  /* 0x000000ffdbdb7207 */ /* 0x000fc80001800000 */
[----:B------:R-:W-:Y:S02]  /*65f0*/  ISETP.NE.U32.AND P0, PT, R219, RZ, PT ;  /* 0x000000ffdb00720c */ /* 0x000fe40003f05070 */
[----:B------:R-:W-:-:S04]  /*6600*/  LOP3.LUT R219, R2, 0x4, RZ, 0xfc, !PT ;  /* 0x0000000402db7812 */ /* 0x000fc800078efcff */
[----:B------:R-:W-:-:S04]  /*6610*/  ISETP.GE.AND P3, PT, R219, UR4, PT ;  /* 0x00000004db007c0c */ /* 0x000fc8000bf66270 */
[----:B------:R-:W-:-:S04]  /*6620*/  SEL R219, RZ, 0x4, P3 ;  /* 0x00000004ffdb7807 */ /* 0x000fc80001800000 */
[----:B------:R-:W-:Y:S02]  /*6630*/  SEL R219, R219, RZ, P4 ;  /* 0x000000ffdbdb7207 */ /* 0x000fe40002000000 */
[----:B------:R-:W-:Y:S02]  /*6640*/  PLOP3.LUT P4, PT, PT, PT, UP1, 0x80, 0x8 ;  /* 0x000000000008781c */ /* 0x000fe40003f8f018 */
[----:B------:R-:W-:Y:S02]  /*6650*/  ISETP.NE.U32.AND P5, PT, R219, RZ, PT ;  /* 0x000000ffdb00720c */ /* 0x000fe40003fa5070 */
[----:B------:R-:W-:-:S04]  /*6660*/  LOP3.LUT R219, R2, 0x24, RZ, 0xfc, !PT ;  /* 0x0000002402db7812 */ /* 0x000fc800078efcff */
[----:B------:R-:W-:Y:S01]  /*6670*/  ISETP.GE.AND P3, PT, R219, UR4, PT ;  /* 0x00000004db007c0c */ /* 0x000fe2000bf66270 */
[----:B------:R-:W-:-:S03]  /*6680*/  IMAD R219, R251, UR10, RZ ;  /* 0x0000000afbdb7c24 */ /* 0x000fc6000f8e02ff */
[----:B------:R-:W-:Y:S02]  /*6690*/  SEL R251, RZ, 0x4, P3 ;  /* 0x00000004fffb7807 */ /* 0x000fe40001800000 */
[----:B------:R-:W-:Y:S02]  /*66a0*/  LEA R46, P3, R219, R46, 0x2 ;  /* 0x0000002edb2e7211 */ /* 0x000fe400078610ff */
[----:B------:R-:W-:Y:S02]  /*66b0*/  SEL R251, R251, RZ, P4 ;  /* 0x000000fffbfb7207 */ /* 0x000fe40002000000 */
[----:B------:R-:W-:Y:S02]  /*66c0*/  LEA.HI.X.SX32 R47, R219, R47, 0x2, P3 ;  /* 0x0000002fdb2f7211 */ /* 0x000fe400018f16ff */
[----:B------:R-:W-:Y:S02]  /*66d0*/  ISETP.NE.U32.AND P4, PT, R251, RZ, PT ;  /* 0x000000fffb00720c */ /* 0x000fe40003f85070 */
[----:B------:R-:W-:Y:S01]  /*66e0*/  LOP3.LUT R251, R2, 0x8, RZ, 0xfc, !PT ;  /* 0x0000000802fb7812 */ /* 0x000fe200078efcff */
[----:B------:R-:W-:Y:S03]  /*66f0*/  LDGSTS.E [R26+0x7e00], desc[UR38][R46.64], P2 ;  /* 0x07e000002e1a7fae */ /* 0x000fe600091a1026 */
[----:B------:R-:W-:Y:S01]  /*6700*/  ISETP.GE.AND P3, PT, R251, UR4, PT ;  /* 0x00000004fb007c0c */ /* 0x000fe2000bf66270 */
[----:B------:R-:W0:Y:S03]  /*6710*/  LDGDEPBAR ;  /* 0x00000000000079af */ /* 0x000e260000000000 */
[----:B------:R-:W-:Y:S01]  /*6720*/  SEL R251, RZ, 0x4, P3 ;  /* 0x00000004fffb7807 */ /* 0x000fe20001800000 */
[----:B------:R-:W-:Y:S01]  /*6730*/  BAR.SYNC.DEFER_BLOCKING 0x0 ;  /* 0x0000000000007b1d */ /* 0x000fe20000010000 */
[----:B------:R-:W-:-:S04]  /*6740*/  PLOP3.LUT P3, PT, PT, PT, UP1, 0x80, 0x8 ;  /* 0x000000000008781c */ /* 0x000fc80003f6f018 */
[----:B------:R-:W-:-:S04]  /*6750*/  SEL R251, R251, RZ, P3 ;  /* 0x000000fffbfb7207 */ /* 0x000fc80001800000 */
[----:B------:R-:W-:Y:S02]  /*6760*/  ISETP.NE.U32.AND P3, PT, R251, RZ, PT ;  /* 0x000000fffb00720c */ /* 0x000fe40003f65070 */
[----:B------:R-:W-:-:S04]  /*6770*/  LOP3.LUT R251, R2, 0x28, RZ, 0xfc, !PT ;  /* 0x0000002802fb7812 */ /* 0x000fc800078efcff */
[----:B------:R-:W-:-:S04]  /*6780*/  ISETP.GE.AND P2, PT, R251, UR4, PT ;  /* 0x00000004fb007c0c */ /* 0x000fc8000bf46270 */
[----:B------:R-:W-:Y:S02]  /*6790*/  SEL R251, RZ, 0x4, P2 ;  /* 0x00000004fffb7807 */ /* 0x000fe40001000000 */
[----:B------:R-:W-:-:S04]  /*67a0*/  PLOP3.LUT P2, PT, PT, PT, UP1, 0x80, 0x8 ;  /* 0x000000000008781c */ /* 0x000fc80003f4f018 */
[----:B------:R-:W-:-:S04]  /*67b0*/  SEL R251, R251, RZ, P2 ;  /* 0x000000fffbfb7207 */ /* 0x000fc80001000000 */
[----:B------:R-:W-:Y:S02]  /*67c0*/  ISETP.NE.U32.AND P2, PT, R251, RZ, PT ;  /* 0x000000fffb00720c */ /* 0x000fe40003f45070 */
[----:B------:R-:W-:Y:S01]  /*67d0*/  LOP3.LUT R251, R2, 0xc, RZ, 0xfc, !PT ;  /* 0x0000000c02fb7812 */ /* 0x000fe200078efcff */
[----:B------:R-:W-:-:S05]  /*67e0*/  VIADD R2, R3, UR31 ;  /* 0x0000001f03027c36 */ /* 0x000fca0008000000 */
[----:B------:R-:W-:Y:S01]  /*67f0*/  @!PT LDS RZ, [RZ] ;  /* 0x00000000fffff984 */ /* 0x000fe20000000800 */
[----:B------:R-:W-:Y:S01]  /*6800*/  @!PT LDS RZ, [RZ] ;  /* 0x00000000fffff984 */ /* 0x000fe20000000800 */
[----:B------:R-:W-:Y:S01]  /*6810*/  @!PT LDS RZ, [RZ] ;  /* 0x00000000fffff984 */ /* 0x000fe20000000800 */
[----:B------:R1:W-:Y:S01]  /*6820*/  LDGSTS.E [R2+0x34000], desc[UR38][R204.64], P6 ;  /* 0x34000000cc027fae */ /* 0x0003e2000b1a1026 */
[----:B------:R-:W-:-:S04]  /*6830*/  ISETP.GE.AND P6, PT, R251, UR4, PT ;  /* 0x00000004fb007c0c */ /* 0x000fc8000bfc6270 */
[----:B------:R-:W-:Y:S02]  /*6840*/  SEL R251, RZ, 0x4, P6 ;  /* 0x00000004fffb7807 */ /* 0x000fe40003000000 */
[----:B------:R-:W-:-:S04]  /*6850*/  PLOP3.LUT P6, PT, PT, PT, UP1, 0x80, 0x8 ;  /* 0x000000000008781c */ /* 0x000fc80003fcf018 */
[----:B------:R-:W-:Y:S01]  /*6860*/  SEL R251, R251, RZ, P6 ;  /* 0x000000fffbfb7207 */ /* 0x000fe20003000000 */
[----:B-1----:R-:W1:Y:S03]  /*6870*/  S2R R2, SR_TID.X ;  /* 0x0000000000027919 */ /* 0x002e660000002100 */
[----:B------:R-:W-:Y:S02]  /*6880*/  ISETP.NE.U32.AND P6, PT, R251, RZ, PT ;  /* 0x000000fffb00720c */ /* 0x000fe40003fc5070 */
[----:B-1----:R-:W-:-:S04]  /*6890*/  SHF.R.U32.HI R2, RZ, 0x6, R2 ;  /* 0x00000006ff027819 */ /* 0x002fc80000011602 */
[----:B------:R-:W-:-:S04]  /*68a0*/  SGXT.U32 R2, R2, 0x2 ;  /* 0x000000020202781a */ /* 0x000fc80000000000 */
[----:B------:R-:W-:Y:S01]  /*68b0*/  LOP3.LUT R251, R2, 0x2c, RZ, 0xfc, !PT ;  /* 0x0000002c02fb7812 */ /* 0x000fe200078efcff */
[----:B------:R-:W-:-:S05]  /*68c0*/  VIADD R2, R3, UR31 ;  /* 0x0000001f03027c36 */ /* 0x000fca0008000000 */
[----:B------:R1:W-:Y:S01]  /*68d0*/  LDGSTS.E [R2+0x36000], desc[UR38][R70.64], P0 ;  /* 0x3600000046027fae */ /* 0x0003e200081a1026 */
[----:B------:R-:W-:-:S03]  /*68e0*/  ISETP.GE.AND P0, PT, R251, UR4, PT ;  /* 0x00000004fb007c0c */ /* 0x000fc6000bf06270 */
[----:B------:R2:W-:Y:S01]  /*68f0*/  LDGSTS.E [R18+0x34000], desc[UR38][R84.64], P5 ;  /* 0x3400000054127fae */ /* 0x0005e2000a9a1026 */
[----:B------:R-:W-:Y:S02]  /*6900*/  SEL R251, RZ, 0x4, P0 ;  /* 0x00000004fffb7807 */ /* 0x000fe40000000000 */
[----:B------:R-:W-:Y:S01]  /*6910*/  PLOP3.LUT P0, PT, PT, PT, UP1, 0x80, 0x8 ;  /* 0x000000000008781c */ /* 0x000fe20003f0f018 */
[----:B------:R2:W-:Y:S03]  /*6920*/  LDGSTS.E [R18+0x36000], desc[UR38][R68.64], P4 ;  /* 0x3600000044127fae */ /* 0x0005e6000a1a1026 */
[----:B------:R-:W-:Y:S01]  /*6930*/  SEL R251, R251, RZ, P0 ;  /* 0x000000fffbfb7207 */ /* 0x000fe20000000000 */
[----:B-1----:R-:W1:Y:S03]  /*6940*/  S2R R2, SR_TID.X ;  /* 0x0000000000027919 */ /* 0x002e660000002100 */
[----:B------:R-:W-:Y:S01]  /*6950*/  ISETP.NE.U32.AND P0, PT, R251, RZ, PT ;  /* 0x000000fffb00720c */ /* 0x000fe20003f05070 */
[----:B------:R2:W-:Y:S04]  /*6960*/  LDGSTS.E [R19+0x34000], desc[UR38][R82.64], P3 ;  /* 0x3400000052137fae */ /* 0x0005e800099a1026 */
[----:B------:R2:W-:Y:S04]  /*6970*/  LDGSTS.E [R19+0x36000], desc[UR38][R66.64], P2 ;  /* 0x3600000042137fae */ /* 0x0005e800091a1026 */
[----:B------:R2:W-:Y:S04]  /*6980*/  LDGSTS.E [R20+0x34000], desc[UR38][R80.64], P6 ;  /* 0x3400000050147fae */ /* 0x0005e8000b1a1026 */
[----:B------:R2:W-:Y:S01]  /*6990*/  LDGSTS.E [R20+0x36000], desc[UR38][R64.64], P0 ;  /* 0x3600000040147fae */ /* 0x0005e200081a1026 */
[----:B-1----:R-:W-:-:S04]  /*69a0*/  SHF.R.U32.HI R2, RZ, 0x6, R2 ;  /* 0x00000006ff027819 */ /* 0x002fc80000011602 */
[----:B------:R-:W-:-:S04]  /*69b0*/  SGXT.U32 R2, R2, 0x2 ;  /* 0x000000020202781a */ /* 0x000fc80000000000 */
[----:B------:R-:W-:-:S04]  /*69c0*/  LOP3.LUT R251, R2, 0x10, RZ, 0xfc, !PT ;  /* 0x0000001002fb7812 */ /* 0x000fc800078efcff */
[----:B------:R-:W-:-:S04]  /*69d0*/  ISETP.GE.AND P5, PT, R251, UR4, PT ;  /* 0x00000004fb007c0c */ /* 0x000fc8000bfa6270 */
[----:B------:R-:W-:Y:S02]  /*69e0*/  SEL R251, RZ, 0x4, P5 ;  /* 0x00000004fffb7807 */ /* 0x000fe40002800000 */
[----:B------:R-:W-:-:S04]  /*69f0*/  PLOP3.LUT P5, PT, PT, PT, UP1, 0x80, 0x8 ;  /* 0x000000000008781c */ /* 0x000fc80003faf018 */
[----:B------:R-:W-:-:S04]  /*6a00*/  SEL R251, R251, RZ, P5 ;  /* 0x000000fffbfb7207 */ /* 0x000fc80002800000 */
[----:B------:R-:W-:Y:S02]  /*6a10*/  ISETP.NE.U32.AND P5, PT, R251, RZ, PT ;  /* 0x000000fffb00720c */ /* 0x000fe40003fa5070 */
[----:B------:R-:W-:-:S04]  /*6a20*/  LOP3.LUT R251, R2, 0x30, RZ, 0xfc, !PT ;  /* 0x0000003002fb7812 */ /* 0x000fc800078efcff */
[----:B------:R-:W-:-:S04]  /*6a30*/  ISETP.GE.AND P4, PT, R251, UR4, PT ;  /* 0x00000004fb007c0c */ /* 0x000fc8000bf86270 */
[----:B------:R-:W-:Y:S02]  /*6a40*/  SEL R251, RZ, 0x4, P4 ;  /* 0x00000004fffb7807 */ /* 0x000fe40002000000 */
[----:B------:R-:W-:Y:S01]  /*6a50*/  PLOP3.LUT P4, PT, PT, PT, UP1, 0x80, 0x8 ;  /* 0x000000000008781c */ /* 0x000fe20003f8f018 */
[----:B------:R2:W-:Y:S03]  /*6a60*/  LDGSTS.E [R21+0x34000], desc[UR38][R78.64], P5 ;  /* 0x340000004e157fae */ /* 0x0005e6000a9a1026 */
        /* <DEDUP_REMOVED lines=20> */
[----:B------:R2:W-:Y:S01]  /*6bb0*/  LDGSTS.E [R22+0x36000], desc[UR38][R60.64], P2 ;  /* 0x360000003c167fae */ /* 0x0005e200091a1026 */
[----:B------:R-:W-:Y:S02]  /*6bc0*/  PLOP3.LUT P2, PT, PT, PT, UP3, 0x80, 0x8 ;  /* 0x000000000008781c */ /* 0x000fe40003f4f038 */
        /* <DEDUP_REMOVED lines=14> */
[----:B------:R-:W-:Y:S02]  /*6cb0*/  IADD3 R204, P0, PT, R204, UR71, RZ ;  /* 0x00000047cccc7c10 */ /* 0x000fe4000ff1e0ff */
[----:B------:R-:W-:Y:S02]  /*6cc0*/  SEL R251, R251, RZ, P5 ;  /* 0x000000fffbfb7207 */ /* 0x000fe40002800000 */
[----:B------:R-:W-:Y:S02]  /*6cd0*/  IADD3.X R205, PT, PT, R205, UR70, RZ, P0, !PT ;  /* 0x00000046cdcd7c10 */ /* 0x000fe400087fe4ff */
[----:B------:R-:W-:-:S02]  /*6ce0*/  ISETP.NE.U32.AND P5, PT, R251, RZ, PT ;  /* 0x000000fffb00720c */ /* 0x000fc40003fa5070 */
[C---:B------:R-:W-:Y:S02]  /*6cf0*/  LOP3.LUT R251, R2.reuse, 0x3c, RZ, 0xfc, !PT ;  /* 0x0000003c02fb7812 */ /* 0x040fe400078efcff */
[----:B------:R-:W-:Y:S02]  /*6d00*/  ISETP.GE.AND P0, PT, R2, UR15, PT ;  /* 0x0000000f02007c0c */ /* 0x000fe4000bf06270 */
[----:B------:R-:W-:-:S04]  /*6d10*/  ISETP.GE.AND P4, PT, R251, UR4, PT ;  /* 0x00000004fb007c0c */ /* 0x000fc8000bf86270 */
[----:B------:R-:W-:Y:S02]  /*6d20*/  SEL R251, RZ, 0x4, P4 ;  /* 0x00000004fffb7807 */ /* 0x000fe40002000000 */
[----:B------:R-:W-:Y:S01]  /*6d30*/  PLOP3.LUT P4, PT, PT, PT, UP1, 0x80, 0x8 ;  /* 0x000000000008781c */ /* 0x000fe20003f8f018 */
[----:B------:R2:W-:Y:S03]  /*6d40*/  LDGSTS.E [R24+0x34000], desc[UR38][R72.64], P5 ;  /* 0x3400000048187fae */ /* 0x0005e6000a9a1026 */
[----:B------:R-:W-:-:S04]  /*6d50*/  SEL R251, R251, RZ, P4 ;  /* 0x000000fffbfb7207 */ /* 0x000fc80002000000 */
[----:B------:R-:W-:Y:S02]  /*6d60*/  ISETP.NE.U32.AND P4, PT, R251, RZ, PT ;  /* 0x000000fffb00720c */ /* 0x000fe40003f85070 */
[----:B------:R-:W1:Y:S11]  /*6d70*/  S2R R251, SR_TID.X ;  /* 0x0000000000fb7919 */ /* 0x000e760000002100 */
[----:B------:R2:W-:Y:S04]  /*6d80*/  LDGSTS.E [R24+0x36000], desc[UR38][R56.64], P4 ;  /* 0x3600000038187fae */ /* 0x0005e8000a1a1026 */
[----:B------:R-:W0:Y:S01]  /*6d90*/  LDGDEPBAR ;  /* 0x00000000000079af */ /* 0x000e220000000000 */
[----:B-1----:R-:W-:-:S04]  /*6da0*/  LOP3.LUT R251, R251, 0x3f, RZ, 0xc0, !PT ;  /* 0x0000003ffbfb7812 */ /* 0x002fc800078ec0ff */
[----:B------:R-:W-:-:S04]  /*6db0*/  ISETP.GE.AND P3, PT, R251, UR4, PT ;  /* 0x00000004fb007c0c */ /* 0x000fc8000bf66270 */
[----:B------:R-:W-:Y:S02]  /*6dc0*/  SEL R251, RZ, 0x4, P3 ;  /* 0x00000004fffb7807 */ /* 0x000fe40001800000 */
[----:B------:R-:W-:Y:S01]  /*6dd0*/  PLOP3.LUT P3, PT, PT, PT, UP1, 0x80, 0x8 ;  /* 0x000000000008781c */ /* 0x000fe20003f6f018 */
[----:B------:R-:W-:-:S03]  /*6de0*/  UISETP.NE.U32.AND UP1, UPT, UR9, URZ, UPT ;  /* 0x000000ff0900728c */ /* 0x000fc6000bf25070 */
[----:B------:R-:W-:Y:S01]  /*6df0*/  SEL R251, R251, RZ, P3 ;  /* 0x000000fffbfb7207 */ /* 0x000fe20001800000 */
[----:B------:R-:W-:-:S03]  /*6e00*/  UISETP.LT.OR UP2, UPT, UR12, 0x40, UP1 ;  /* 0x000000400c00788c */ /* 0x000fc60008f41670 */
[----:B------:R-:W-:Y:S01]  /*6e10*/  ISETP.NE.U32.AND P3, PT, R251, RZ, PT ;  /* 0x000000fffb00720c */ /* 0x000fe20003f65070 */
[----:B------:R-:W-:-:S04]  /*6e20*/  IMAD.U32 R251, RZ, RZ, UR17 ;  /* 0x00000011fffb7e24 */ /* 0x000fc8000f8e00ff */
[----:B------:R-:W-:Y:S01]  /*6e30*/  IMAD.WIDE R46, R251, 0x4, R46 ;  /* 0x00000004fb2e7825 */ /* 0x000fe200078e022e */
[----:B------:R-:W-:-:S04]  /*6e40*/  SEL R251, RZ, 0x4, P0 ;  /* 0x00000004fffb7807 */ /* 0x000fc80000000000 */
[----:B------:R-:W-:-:S03]  /*6e50*/  SEL R251, R251, RZ, P2 ;  /* 0x000000fffbfb7207 */ /* 0x000fc60001000000 */
[----:B------:R2:W-:Y:S01]  /*6e60*/  LDGSTS.E [R25+0x10000], desc[UR38][R202.64], P3 ;  /* 0x10000000ca197fae */ /* 0x0005e200099a1026 */
[----:B------:R-:W-:-:S03]  /*6e70*/  ISETP.NE.U32.AND P0, PT, R251, RZ, PT ;  /* 0x000000fffb00720c */ /* 0x000fc60003f05070 */
[----:B------:R2:W-:Y:S04]  /*6e80*/  LDGSTS.E [R25+0x10400], desc[UR38][R200.64], P3 ;  /* 0x10400000c8197fae */ /* 0x0005e800099a1026 */
        /* <DEDUP_REMOVED lines=62> */
[----:B------:R-:W0:Y:S01]  /*7270*/  LDGDEPBAR ;  /* 0x00000000000079af */ /* 0x000e220000000000 */
[----:B------:R-:W-:-:S04]  /*7280*/  DEPBAR.LE SB0, 0x2 ;  /* 0x000080800000791a */ /* 0x000fc80000000000 */
[----:B------:R-:W-:Y:S06]  /*7290*/  BAR.SYNC.DEFER_BLOCKING 0x0 ;  /* 0x0000000000007b1d */ /* 0x000fec0000010000 */
[----:B------:R-:W-:Y:S05]  /*72a0*/  BRA.U UP2, `(.L_x_6) ;  /* 0x0000000102d87547 */ /* 0x000fea000b800000 */
[----:B------:R-:W-:Y:S02]  /*72b0*/  USHF.R.U32.HI UR10, URZ, 0x4, UR31 ;  /* 0x00000004ff0a7899 */ /* 0x000fe4000801161f */
[----:B------:R-:W-:Y:S02]  /*72c0*/  UIADD3 UR5, UPT, UPT, UR31, 0x30000, URZ ;  /* 0x000300001f057890 */ /* 0x000fe4000fffe0ff */
[----:B------:R-:W-:Y:S02]  /*72d0*/  USGXT.U32 UR10, UR10, 0xe ;  /* 0x0000000e0a0a789a */ /* 0x000fe40008000000 */
[----:B------:R-:W-:Y:S02]  /*72e0*/  USHF.R.U32.HI UR5, URZ, 0x4, UR5 ;  /* 0x00000004ff057899 */ /* 0x000fe40008011605 */
[----:B------:R-:W-:Y:S02]  /*72f0*/  UIADD3 UR34, UP2, UPT, UR10, 0x2, URZ ;  /* 0x000000020a227890 */ /* 0x000fe4000ff5e0ff */
[----:B------:R-:W-:Y:S01]  /*7300*/  USGXT.U32 UR8, UR5, 0xe ;  /* 0x0000000e0508789a */ /* 0x000fe20008000000 */
[----:B------:R-:W-:Y:S01]  /*7310*/  UMOV UR4, URZ ;  /* 0x000000ff00047c82 */ /* 0x000fe20008000000 */
[----:B------:R-:W-:Y:S01]  /*7320*/  UMOV UR6, URZ ;  /* 0x000000ff00067c82 */ /* 0x000fe20008000000 */
[----:B------:R-:W-:-:S02]  /*7330*/  UIADD3.X UR35, UPT, UPT, UR4, 0x40004040, URZ, UP2, !UPT ;  /* 0x4000404004237890 */ /* 0x000fc400097fe4ff */
[----:B------:R-:W-:Y:S01]  /*7340*/  UIADD3 UR44, UP2, UPT, UR8, 0x2, URZ ;  /* 0x00000002082c7890 */ /* 0x000fe2000ff5e0ff */
[----:B------:R-:W-:Y:S01]  /*7350*/  UMOV UR4, UR33 ;  /* 0x0000002100047c82 */ /* 0x000fe20008000000 */
[----:B------:R-:W-:Y:S02]  /*7360*/  UMOV UR5, URZ ;  /* 0x000000ff00057c82 */ /* 0x000fe40008000000 */
[----:B------:R-:W-:Y:S01]  /*7370*/  UIADD3.X UR45, UPT, UPT, UR6, 0x40004040, URZ, UP2, !UPT ;  /* 0x40004040062d7890 */ /* 0x000fe200097fe4ff */
[----:B------:R-:W-:Y:S01]  /*7380*/  UMOV UR66, UR4 ;  /* 0x0000000400427c82 */ /* 0x000fe20008000000 */
[----:B------:R-:W-:Y:S02]  /*7390*/  UIADD3.64 UR4, UPT, UPT, UR34, 0x2, URZ ;  /* 0x0000000222047897 */ /* 0x000fe4000fffe0ff */
[----:B------:R-:W-:Y:S02]  /*73a0*/  UIADD3.64 UR54, UPT, UPT, UR44, 0x2, URZ ;  /* 0x000000022c367897 */ /* 0x000fe4000fffe0ff */
[----:B------:R-:W-:-:S02]  /*73b0*/  UIADD3.64 UR6, UPT, UPT, UR34, 0x4, URZ ;  /* 0x0000000422067897 */ /* 0x000fc4000fffe0ff */
[----:B------:R-:W-:Y:S02]  /*73c0*/  UIADD3.64 UR56, UPT, UPT, UR44, 0x4, URZ ;  /* 0x000000042c387897 */ /* 0x000fe4000fffe0ff */
[----:B------:R-:W-:Y:S02]  /*73d0*/  UIADD3.64 UR46, UPT, UPT, UR34, 0x7fe, URZ ;  /* 0x000007fe222e7897 */ /* 0x000fe4000fffe0ff */
[----:B------:R-:W-:Y:S02]  /*73e0*/  UIADD3.64 UR58, UPT, UPT, UR44, 0x1fe, URZ ;  /* 0x000001fe2c3a7897 */ /* 0x000fe4000fffe0ff */
[----:B------:R-:W-:Y:S02]  /*73f0*/  UIADD3.64 UR48, UPT, UPT, UR34, 0x800, URZ ;  /* 0x0000080022307897 */ /* 0x000fe4000fffe0ff */
[----:B------:R-:W-:Y:S02]  /*7400*/  UIADD3.64 UR60, UPT, UPT, UR44, 0x200, URZ ;  /* 0x000002002c3c7897 */ /* 0x000fe4000fffe0ff */
[----:B------:R-:W-:-:S02]  /*7410*/  UIADD3.64 UR50, UPT, UPT, UR34, 0x802, URZ ;  /* 0x0000080222327897 */ /* 0x000fc4000fffe0ff */
[----:B------:R-:W-:Y:S01]  /*7420*/  UIADD3.64 UR62, UPT, UPT, UR44, 0x202, URZ ;  /* 0x000002022c3e7897 */ /* 0x000fe2000fffe0ff */
[----:B------:R-:W-:Y:S01]  /*7430*/  UMOV UR40, 0x0 ;  /* 0x0000000000287882 */ /* 0x000fe20000000000 */
[----:B------:R-:W-:Y:S01]  /*7440*/  UMOV UR41, 0x4400910 ;  /* 0x0440091000297882 */ /* 0x000fe20000000000 */
[----:B------:R-:W-:Y:S01]  /*7450*/  UIADD3.64 UR52, UPT, UPT, UR34, 0x804, URZ ;  /* 0x0000080422347897 */ /* 0x000fe2000fffe0ff */
[----:B------:R-:W-:Y:S01]  /*7460*/  UMOV UR11, 0x40004040 ;  /* 0x40004040000b7882 */ /* 0x000fe20000000000 */
[----:B------:R-:W-:Y:S01]  /*7470*/  UIADD3.64 UR64, UPT, UPT, UR44, 0x204, URZ ;  /* 0x000002042c407897 */ /* 0x000fe2000fffe0ff */
[----:B------:R-:W-:Y:S01]  /*7480*/  UMOV UR9, 0x40004040 ;  /* 0x4000404000097882 */ /* 0x000fe20000000000 */
[----:B------:R-:W-:Y:S01]  /*7490*/  UMOV UR36, 0x0 ;  /* 0x0000000000247882 */ /* 0x000fe20000000000 */
[----:B------:R-:W-:Y:S01]  /*74a0*/  UMOV UR37, 0x4400910 ;  /* 0x0440091000257882 */ /* 0x000fe20000000000 */
[----:B------:R-:W-:Y:S01]  /*74b0*/  UMOV UR26, 0x0 ;  /* 0x00000000001a7882 */ /* 0x000fe20000000000 */
[----:B------:R-:W-:Y:S01]  /*74c0*/  UMOV UR27, 0x4400910 ;  /* 0x04400910001b7882 */ /* 0x000fe20000000000 */
[----:B------:R1:W-:Y:S01]  /*74d0*/  UTCHMMA gdesc[UR8], gdesc[UR10], tmem[UR30], tmem[UR40], idesc[UR41], !UPT ;  /* 0x00ff280a080075ea */ /* 0x0003e2000f80001e */
[----:B------:R-:W-:Y:S01]  /*74e0*/  UMOV UR24, 0x0 ;  /* 0x0000000000187882 */ /* 0x000fe20000000000 */
[----:B------:R-:W-:Y:S01]  /*74f0*/  UMOV UR25, 0x4400910 ;  /* 0x0440091000197882 */ /* 0x000fe20000000000 */
[----:B------:R1:W-:Y:S01]  /*7500*/  UTCHMMA gdesc[UR44], gdesc[UR34], tmem[UR30], tmem[UR36], idesc[UR37], UPT ;  /* 0x00ff24222c0075ea */ /* 0x0003e2000b80001e */
        /* <DEDUP_REMOVED lines=12> */
[----:B------:R1:W-:Y:S01]  /*75d0*/  UTCHMMA gdesc[UR62], gdesc[UR50], tmem[UR30], tmem[UR18], idesc[UR19], UPT ;  /* 0x00ff12323e0075ea */ /* 0x0003e2000b80001e */
[----:B------:R1:W-:Y:S01]  /*75e0*/  UTCHMMA gdesc[UR64], gdesc[UR52], tmem[UR30], tmem[UR42], idesc[UR43], UPT ;  /* 0x00ff2a34400075ea */ /* 0x0003e2000b80001e */
[----:B------:R1:W-:Y:S01]  /*75f0*/  UTCBAR [UR66], URZ ;  /* 0x000000ff420073e9 */ /* 0x0003e200080000ff */
[----:B------:R-:W-:Y:S01]  /*7600*/  NOP ;  /* 0x0000000000007918 */ /* 0x000fe20000000000 */
.L_x_6:
[----:B------:R-:W-:Y:S01]  /*7610*/  BAR.SYNC.DEFER_BLOCKING 0x0 ;  /* 0x0000000000007b1d */ /* 0x000fe20000010000 */
[----:B------:R-:W-:Y:S01]  /*7620*/  LOP3.LUT R251, R2, 0x20, RZ, 0xfc, !PT ;  /* 0x0000002002fb7812 */ /* 0x000fe200078efcff */
[----:B------:R-:W-:Y:S01]  /*7630*/  VIADD R2, R3, UR31 ;  /* 0x0000001f03027c36 */ /* 0x000fe20008000000 */
[----:B------:R-:W-:Y:S01]  /*7640*/  IADD3 R70, P2, PT, R70, UR71, RZ ;  /* 0x0000004746467c10 */ /* 0x000fe2000ff5e0ff */
[----:B-1----:R-:W-:Y:S01]  /*7650*/  USHF.R.S32.HI UR8, URZ, 0x1f, UR17 ;  /* 0x0000001fff087899 */ /* 0x002fe20008011411 */
[----:B------:R-:W-:Y:S01]  /*7660*/  PLOP3.LUT P3, PT, PT, PT, UP3, 0x80, 0x8 ;  /* 0x000000000008781c */ /* 0x000fe20003f6f038 */
[----:B------:R-:W-:Y:S01]  /*7670*/  USHF.L.U32 UR73, UR17, 0x2, URZ ;  /* 0x0000000211497899 */ /* 0x000fe200080006ff */
[----:B------:R-:W-:Y:S01]  /*7680*/  IADD3.X R71, PT, PT, R71, UR70, RZ, P2, !PT ;  /* 0x0000004647477c10 */ /* 0x000fe200097fe4ff */
[----:B------:R-:W-:Y:S01]  /*7690*/  USHF.L.U64.HI UR75, UR17, 0x2, UR8 ;  /* 0x00000002114b7899 */ /* 0x000fe20008010208 */
[----:B------:R-:W-:Y:S01]  /*76a0*/  PLOP3.LUT P2, PT, PT, PT, UP3, 0x80, 0x8 ;  /* 0x000000000008781c */ /* 0x000fe20003f4f038 */
[----:B------:R-:W-:Y:S01]  /*76b0*/  UISETP.GE.AND UP2, UPT, UR12, 0x40, UPT ;  /* 0x000000400c00788c */ /* 0x000fe2000bf46270 */
[----:B------:R-:W-:Y:S01]  /*76c0*/  PLOP3.LUT P4, PT, PT, PT, UP3, 0x80, 0x8 ;  /* 0x000000000008781c */ /* 0x000fe20003f8f038 */
[----:B------:R-:W-:Y:S01]  /*76d0*/  UMOV UR7, URZ ;  /* 0x000000ff00077c82 */ /* 0x000fe20008000000 */
[----:B------:R-:W-:-:S02]  /*76e0*/  PLOP3.LUT P5, PT, PT, PT, UP3, 0x80, 0x8 ;  /* 0x000000000008781c */ /* 0x000fc40003faf038 */
[----:B------:R-:W-:Y:S01]  /*76f0*/  PLOP3.LUT P6, PT, PT, PT, UP3, 0x80, 0x8 ;  /* 0x000000000008781c */ /* 0x000fe20003fcf038 */
[----:B------:R-:W-:Y:S01]  /*7700*/  @!PT LDS RZ, [RZ] ;  /* 0x00000000fffff984 */ /* 0x000fe20000000800 */
[----:B------:R-:W-:Y:S01]  /*7710*/  @!PT LDS RZ, [RZ] ;  /* 0x00000000fffff984 */ /* 0x000fe20000000800 */
[----:B------:R-:W-:Y:S01]  /*7720*/  @!PT LDS RZ, [RZ] ;  /* 0x00000000fffff984 */ /* 0x000fe20000000800 */
[----:B------:R1:W-:Y:S01]  /*7730*/  LDGSTS.E [R2+0x38000], desc[UR38][R204.64], P0 ;  /* 0x38000000cc027fae */ /* 0x0003e200081a1026 */
[----:B------:R-:W-:Y:S01]  /*7740*/  ISETP.GE.AND P0, PT, R251, UR15, PT ;  /* 0x0000000ffb007c0c */ /* 0x000fe2000bf06270 */
[----:B-1----:R-:W1:Y:S03]  /*7750*/  S2R R2, SR_TID.X ;  /* 0x0000000000027919 */ /* 0x002e660000002100 */
[----:B------:R-:W-:-:S04]  /*7760*/  SEL R204, RZ, 0x4, P0 ;  /* 0x00000004ffcc7807 */ /* 0x000fc80000000000 */
[----:B------:R-:W-:-:S04]  /*7770*/  SEL R204, R204, RZ, P2 ;  /* 0x000000ffcccc7207 */ /* 0x000fc80001000000 */
[----:B------:R-:W-:Y:S01]  /*7780*/  ISETP.NE.U32.AND P0, PT, R204, RZ, PT ;  /* 0x000000ffcc00720c */ /* 0x000fe20003f05070 */
[----:B------:R-:W-:-:S12]  /*7790*/  VIADD R204, R3, UR31 ;  /* 0x0000001f03cc7c36 */ /* 0x000fd80008000000 */
[----:B------:R3:W-:Y:S01]  /*77a0*/  LDGSTS.E [R204+0x3a000], desc[UR38][R70.64], P0 ;  /* 0x3a00000046cc7fae */ /* 0x0007e200081a1026 */
[----:B-1----:R-:W-:-:S04]  /*77b0*/  SHF.R.U32.HI R2, RZ, 0x6, R2 ;  /* 0x00000006ff027819 */ /* 0x002fc80000011602 */
[----:B------:R-:W-:-:S04]  /*77c0*/  SGXT.U32 R2, R2, 0x2 ;  /* 0x000000020202781a */ /* 0x000fc80000000000 */
[C---:B------:R-:W-:Y:S02]  /*77d0*/  LOP3.LUT R205, R2.reuse, 0x4, RZ, 0xfc, !PT ;  /* 0x0000000402cd7812 */ /* 0x040fe400078efcff */
[----:B------:R-:W-:Y:S02]  /*77e0*/  LOP3.LUT R251, R2, 0x24, RZ, 0xfc, !PT ;  /* 0x0000002402fb7812 */ /* 0x000fe400078efcff */
[----:B------:R-:W-:Y:S02]  /*77f0*/  ISETP.GE.AND P0, PT, R205, UR15, PT ;  /* 0x0000000fcd007c0c */ /* 0x000fe4000bf06270 */
[----:B------:R-:W-:Y:S02]  /*7800*/  ISETP.GE.AND P2, PT, R251, UR15, PT ;  /* 0x0000000ffb007c0c */ /* 0x000fe4000bf46270 */
[----:B---3--:R-:W-:Y:S02]  /*7810*/  SEL R71, RZ, 0x4, P0 ;  /* 0x00000004ff477807 */ /* 0x008fe40000000000 */
[----:B------:R-:W-:-:S02]  /*7820*/  SEL R70, RZ, 0x4, P2 ;  /* 0x00000004ff467807 */ /* 0x000fc40001000000 */
[----:B------:R-:W-:Y:S02]  /*7830*/  SEL R71, R71, RZ, P3 ;  /* 0x000000ff47477207 */ /* 0x000fe40001800000 */
[----:B------:R-:W-:Y:S02]  /*7840*/  SEL R70, R70, RZ, P4 ;  /* 0x000000ff46467207 */ /* 0x000fe40002000000 */
[----:B------:R-:W-:Y:S02]  /*7850*/  ISETP.NE.U32.AND P0, PT, R71, RZ, PT ;  /* 0x000000ff4700720c */ /* 0x000fe40003f05070 */
[----:B------:R-:W-:Y:S02]  /*7860*/  ISETP.NE.U32.AND P2, PT, R70, RZ, PT ;  /* 0x000000ff4600720c */ /* 0x000fe40003f45070 */
[----:B------:R-:W-:Y:S02]  /*7870*/  IADD3 R70, P3, PT, R84, UR71, RZ ;  /* 0x0000004754467c10 */ /* 0x000fe4000ff7e0ff */
[----:B------:R-:W-:-:S02]  /*7880*/  LOP3.LUT R205, R2, 0x8, RZ, 0xfc, !PT ;  /* 0x0000000802cd7812 */ /* 0x000fc400078efcff */
[----:B------:R-:W-:Y:S02]  /*7890*/  IADD3.X R71, PT, PT, R85, UR70, RZ, P3, !PT ;  /* 0x0000004655477c10 */ /* 0x000fe40009ffe4ff */
[----:B--2---:R-:W-:Y:S02]  /*78a0*/  IADD3 R68, P3, PT, R68, UR71, RZ ;  /* 0x0000004744447c10 */ /* 0x004fe4000ff7e0ff */
[----:B------:R-:W-:Y:S01]  /*78b0*/  LOP3.LUT R251, R2, 0x28, RZ, 0xfc, !PT ;  /* 0x0000002802fb7812 */ /* 0x000fe200078efcff */
[----:B------:R-:W-:Y:S01]  /*78c0*/  LDGSTS.E [R18+0x38000], desc[UR38][R70.64], P0 ;  /* 0x3800000046127fae */ /* 0x000fe200081a1026 */
[----:B------:R-:W-:Y:S02]  /*78d0*/  IADD3.X R69, PT, PT, R69, UR70, RZ, P3, !PT ;  /* 0x0000004645457c10 */ /* 0x000fe40009ffe4ff */
[----:B------:R-:W-:Y:S02]  /*78e0*/  ISETP.GE.AND P0, PT, R205, UR15, PT ;  /* 0x0000000fcd007c0c */ /* 0x000fe4000bf06270 */
[----:B------:R-:W-:Y:S01]  /*78f0*/  PLOP3.LUT P3, PT, PT, PT, UP3, 0x80, 0x8 ;  /* 0x000000000008781c */ /* 0x000fe20003f6f038 */
[----:B------:R1:W-:Y:S01]  /*7900*/  LDGSTS.E [R18+0x3a000], desc[UR38][R68.64], P2 ;  /* 0x3a00000044127fae */ /* 0x0003e200091a1026 */
[----:B------:R-:W-:-:S02]  /*7910*/  ISETP.GE.AND P2, PT, R251, UR15, PT ;  /* 0x0000000ffb007c0c */ /* 0x000fc4000bf46270 */
[----:B------:R-:W-:Y:S02]  /*7920*/  PLOP3.LUT P4, PT, PT, PT, UP3, 0x80, 0x8 ;  /* 0x000000000008781c */ /* 0x000fe40003f8f038 */
[C---:B------:R-:W-:Y:S02]  /*7930*/  LOP3.LUT R205, R2.reuse, 0xc, RZ, 0xfc, !PT ;  /* 0x0000000c02cd7812 */ /* 0x040fe400078efcff */
[C---:B------:R-:W-:Y:S02]  /*7940*/  LOP3.LUT R251, R2.reuse, 0x2c, RZ, 0xfc, !PT ;  /* 0x0000002c02fb7812 */ /* 0x040fe400078efcff */
[----:B------:R-:W-:Y:S02]  /*7950*/  LOP3.LUT R204, R2, 0x34, RZ, 0xfc, !PT ;  /* 0x0000003402cc7812 */ /* 0x000fe400078efcff */
[----:B-1----:R-:W-:Y:S02]  /*7960*/  SEL R68, RZ, 0x4, P0 ;  /* 0x00000004ff447807 */ /* 0x002fe40000000000 */
[----:B------:R-:W-:-:S02]  /*7970*/  SEL R18, RZ, 0x4, P2 ;  /* 0x00000004ff127807 */ /* 0x000fc40001000000 */
[----:B------:R-:W-:Y:S02]  /*7980*/  SEL R68, R68, RZ, P3 ;  /* 0x000000ff44447207 */ /* 0x000fe40001800000 */
[----:B------:R-:W-:Y:S02]  /*7990*/  SEL R18, R18, RZ, P4 ;  /* 0x000000ff12127207 */ /* 0x000fe40002000000 */
[----:B------:R-:W-:Y:S02]  /*79a0*/  ISETP.NE.U32.AND P0, PT, R68, RZ, PT ;  /* 0x000000ff4400720c */ /* 0x000fe40003f05070 */
[----:B------:R-:W-:Y:S02]  /*79b0*/  IADD3 R68, P3, PT, R82, UR71, RZ ;  /* 0x0000004752447c10 */ /* 0x000fe4000ff7e0ff */
[----:B------:R-:W-:Y:S02]  /*79c0*/  ISETP.NE.U32.AND P2, PT, R18, RZ, PT ;  /* 0x000000ff1200720c */ /* 0x000fe40003f45070 */
[----:B------:R-:W-:-:S02]  /*79d0*/  IADD3.X R69, PT, PT, R83, UR70, RZ, P3, !PT ;  /* 0x0000004653457c10 */ /* 0x000fc40009ffe4ff */
[----:B------:R-:W-:Y:S02]  /*79e0*/  IADD3 R66, P3, PT, R66, UR71, RZ ;  /* 0x0000004742427c10 */ /* 0x000fe4000ff7e0ff */
[----:B------:R-:W-:Y:S02]  /*79f0*/  PLOP3.LUT P4, PT, PT, PT, UP3, 0x80, 0x8 ;  /* 0x000000000008781c */ /* 0x000fe40003f8f038 */
[----:B------:R-:W-:Y:S01]  /*7a00*/  IADD3.X R67, PT, PT, R67, UR70, RZ, P3, !PT ;  /* 0x0000004643437c10 */ /* 0x000fe20009ffe4ff */
[----:B------:R-:W-:Y:S01]  /*7a10*/  LDGSTS.E [R19+0x38000], desc[UR38][R68.64], P0 ;  /* 0x3800000044137fae */ /* 0x000fe200081a1026 */
[----:B------:R-:W-:Y:S02]  /*7a20*/  ISETP.GE.AND P0, PT, R205, UR15, PT ;  /* 0x0000000fcd007c0c */ /* 0x000fe4000bf06270 */
[----:B------:R-:W-:Y:S01]  /*7a30*/  PLOP3.LUT P3, PT, PT, PT, UP3, 0x80, 0x8 ;  /* 0x000000000008781c */ /* 0x000fe20003f6f038 */
[----:B------:R1:W-:Y:S01]  /*7a40*/  LDGSTS.E [R19+0x3a000], desc[UR38][R66.64], P2 ;  /* 0x3a00000042137fae */ /* 0x0003e200091a1026 */
[----:B------:R-:W-:-:S02]  /*7a50*/  ISETP.GE.AND P2, PT, R251, UR15, PT ;  /* 0x0000000ffb007c0c */ /* 0x000fc4000bf46270 */
[C---:B------:R-:W-:Y:S02]  /*7a60*/  LOP3.LUT R251, R2.reuse, 0x10, RZ, 0xfc, !PT ;  /* 0x0000001002fb7812 */ /* 0x040fe400078efcff */
[----:B------:R-:W-:Y:S02]  /*7a70*/  SEL R18, RZ, 0x4, P2 ;  /* 0x00000004ff127807 */ /* 0x000fe40001000000 */
[----:B------:R-:W-:Y:S02]  /*7a80*/  LOP3.LUT R205, R2, 0x30, RZ, 0xfc, !PT ;  /* 0x0000003002cd7812 */ /* 0x000fe400078efcff */
[----:B------:R-:W-:Y:S02]  /*7a90*/  SEL R18, R18, RZ, P4 ;  /* 0x000000ff12127207 */ /* 0x000fe40002000000 */
[----:B------:R-:W-:Y:S02]  /*7aa0*/  PLOP3.LUT P4, PT, PT, PT, UP3, 0x80, 0x8 ;  /* 0x000000000008781c */ /* 0x000fe40003f8f038 */
[----:B-1----:R-:W-:-:S02]  /*7ab0*/  SEL R19, RZ, 0x4, P0 ;  /* 0x00000004ff137807 */ /* 0x002fc40000000000 */
[----:B------:R-:W-:Y:S02]  /*7ac0*/  ISETP.NE.U32.AND P2, PT, R18, RZ, PT ;  /* 0x000000ff1200720c */ /* 0x000fe40003f45070 */
[----:B------:R-:W-:Y:S02]  /*7ad0*/  SEL R19, R19, RZ, P3 ;  /* 0x000000ff13137207 */ /* 0x000fe40001800000 */
[----:B------:R-:W-:Y:S02]  /*7ae0*/  IADD3 R18, P3, PT, R80, UR71, RZ ;  /* 0x0000004750127c10 */ /* 0x000fe4000ff7e0ff */
[----:B------:R-:W-:Y:S02]  /*7af0*/  ISETP.NE.U32.AND P0, PT, R19, RZ, PT ;  /* 0x000000ff1300720c */ /* 0x000fe40003f05070 */
[----:B------:R-:W-:Y:S02]  /*7b00*/  IADD3.X R19, PT, PT, R81, UR70, RZ, P3, !PT ;  /* 0x0000004651137c10 */ /* 0x000fe40009ffe4ff */
[----:B------:R-:W-:-:S04]  /*7b10*/  IADD3 R64, P3, PT, R64, UR71, RZ ;  /* 0x0000004740407c10 */ /* 0x000fc8000ff7e0ff */
[----:B------:R-:W-:Y:S02]  /*7b20*/  IADD3.X R65, PT, PT, R65, UR70, RZ, P3, !PT ;  /* 0x0000004641417c10 */ /* 0x000fe40009ffe4ff */
[----:B------:R-:W-:-:S03]  /*7b30*/  PLOP3.LUT P3, PT, PT, PT, UP3, 0x80, 0x8 ;  /* 0x000000000008781c */ /* 0x000fc60003f6f038 */
[----:B------:R1:W-:Y:S01]  /*7b40*/  LDGSTS.E [R20+0x38000], desc[UR38][R18.64], P0 ;  /* 0x3800000012147fae */ /* 0x0003e200081a1026 */
[----:B------:R-:W-:Y:S02]  /*7b50*/  ISETP.GE.AND P0, PT, R251, UR15, PT ;  /* 0x0000000ffb007c0c */ /* 0x000fe4000bf06270 */
[----:B------:R-:W-:Y:S01]  /*7b60*/  LOP3.LUT R251, R2, 0x14, RZ, 0xfc, !PT ;  /* 0x0000001402fb7812 */ /* 0x000fe200078efcff */
[----:B------:R2:W-:Y:S01]  /*7b70*/  LDGSTS.E [R20+0x3a000], desc[UR38][R64.64], P2 ;  /* 0x3a00000040147fae */ /* 0x0005e200091a1026 */
[----:B------:R-:W-:Y:S02]  /*7b80*/  ISETP.GE.AND P2, PT, R205, UR15, PT ;  /* 0x0000000fcd007c0c */ /* 0x000fe4000bf46270 */
[----:B-1----:R-:W-:Y:S02]  /*7b90*/  SEL R19, RZ, 0x4, P0 ;  /* 0x00000004ff137807 */ /* 0x002fe40000000000 */
[----:B------:R-:W-:Y:S02]  /*7ba0*/  SEL R18, RZ, 0x4, P2 ;  /* 0x00000004ff127807 */ /* 0x000fe40001000000 */
[----:B------:R-:W-:-:S02]  /*7bb0*/  SEL R19, R19, RZ, P3 ;  /* 0x000000ff13137207 */ /* 0x000fc40001800000 */
[----:B------:R-:W-:Y:S02]  /*7bc0*/  SEL R18, R18, RZ, P4 ;  /* 0x000000ff12127207 */ /* 0x000fe40002000000 */
[----:B------:R-:W-:Y:S02]  /*7bd0*/  ISETP.NE.U32.AND P0, PT, R19, RZ, PT ;  /* 0x000000ff1300720c */ /* 0x000fe40003f05070 */
[----:B------:R-:W-:Y:S02]  /*7be0*/  ISETP.NE.U32.AND P2, PT, R18, RZ, PT ;  /* 0x000000ff1200720c */ /* 0x000fe40003f45070 */
[----:B------:R-:W-:Y:S02]  /*7bf0*/  IADD3 R18, P3, PT, R78, UR71, RZ ;  /* 0x000000474e127c10 */ /* 0x000fe4000ff7e0ff */
[----:B------:R-:W-:Y:S02]  /*7c00*/  PLOP3.LUT P4, PT, PT, PT, UP3, 0x80, 0x8 ;  /* 0x000000000008781c */ /* 0x000fe40003f8f038 */
[----:B------:R-:W-:-:S02]  /*7c10*/  IADD3.X R19, PT, PT, R79, UR70, RZ, P3, !PT ;  /* 0x000000464f137c10 */ /* 0x000fc40009ffe4ff */
[----:B------:R-:W-:-:S03]  /*7c20*/  IADD3 R62, P3, PT, R62, UR71, RZ ;  /* 0x000000473e3e7c10 */ /* 0x000fc6000ff7e0ff */
[----:B------:R1:W-:Y:S01]  /*7c30*/  LDGSTS.E [R21+0x38000], desc[UR38][R18.64], P0 ;  /* 0x3800000012157fae */ /* 0x0003e200081a1026 */
[----:B------:R-:W-:Y:S02]  /*7c40*/  IADD3.X R63, PT, PT, R63, UR70, RZ, P3, !PT ;  /* 0x000000463f3f7c10 */ /* 0x000fe40009ffe4ff */
[----:B------:R-:W-:Y:S02]  /*7c50*/  ISETP.GE.AND P0, PT, R251, UR15, PT ;  /* 0x0000000ffb007c0c */ /* 0x000fe4000bf06270 */
[----:B------:R-:W-:Y:S01]  /*7c60*/  LOP3.LUT R251, R2, 0x18, RZ, 0xfc, !PT ;  /* 0x0000001802fb7812 */ /* 0x000fe200078efcff */
[----:B------:R3:W-:Y:S01]  /*7c70*/  LDGSTS.E [R21+0x3a000], desc[UR38][R62.64], P2 ;  /* 0x3a0000003e157fae */ /* 0x0007e200091a1026 */
[----:B------:R-:W-:Y:S02]  /*7c80*/  ISETP.GE.AND P3, PT, R204, UR15, PT ;  /* 0x0000000fcc007c0c */ /* 0x000fe4000bf66270 */
[----:B------:R-:W-:Y:S02]  /*7c90*/  ISETP.GE.AND P2, PT, R251, UR15, PT ;  /* 0x0000000ffb007c0c */ /* 0x000fe4000bf46270 */
[----:B--2---:R-:W-:-:S02]  /*7ca0*/  SEL R20, RZ, 0x4, P3 ;  /* 0x00000004ff147807 */ /* 0x004fc40001800000 */
[----:B-1----:R-:W-:Y:S02]  /*7cb0*/  SEL R18, RZ, 0x4, P0 ;  /* 0x00000004ff127807 */ /* 0x002fe40000000000 */
[----:B------:R-:W-:Y:S02]  /*7cc0*/  SEL R19, RZ, 0x4, P2 ;  /* 0x00000004ff137807 */ /* 0x000fe40001000000 */
[----:B------:R-:W-:Y:S02]  /*7cd0*/  SEL R20, R20, RZ, P5 ;  /* 0x000000ff14147207 */ /* 0x000fe40002800000 */
[----:B------:R-:W-:Y:S02]  /*7ce0*/  SEL R18, R18, RZ, P4 ;  /* 0x000000ff12127207 */ /* 0x000fe40002000000 */
[----:B------:R-:W-:Y:S02]  /*7cf0*/  SEL R19, R19, RZ, P6 ;  /* 0x000000ff13137207 */ /* 0x000fe40003000000 */
[----:B------:R-:W-:-:S02]  /*7d00*/  ISETP.NE.U32.AND P2, PT, R20, RZ, PT ;  /* 0x000000ff1400720c */ /* 0x000fc40003f45070 */
[----:B------:R-:W-:Y:S02]  /*7d10*/  IADD3 R20, P6, PT, R60, UR71, RZ ;  /* 0x000000473c147c10 */ /* 0x000fe4000ffde0ff */
[----:B------:R-:W-:Y:S02]  /*7d20*/  ISETP.NE.U32.AND P4, PT, R18, RZ, PT ;  /* 0x000000ff1200720c */ /* 0x000fe40003f85070 */
[----:B------:R-:W-:Y:S02]  /*7d30*/  IADD3 R60, P3, PT, R74, UR71, RZ ;  /* 0x000000474a3c7c10 */ /* 0x000fe4000ff7e0ff */
[----:B------:R-:W-:Y:S02]  /*7d40*/  IADD3 R18, P5, PT, R76, UR71, RZ ;  /* 0x000000474c127c10 */ /* 0x000fe4000ffbe0ff */
[----:B------:R-:W-:Y:S02]  /*7d50*/  LOP3.LUT R251, R2, 0x38, RZ, 0xfc, !PT ;  /* 0x0000003802fb7812 */ /* 0x000fe400078efcff */
[----:B---3--:R-:W-:-:S02]  /*7d60*/  IADD3.X R21, PT, PT, R61, UR70, RZ, P6, !PT ;  /* 0x000000463d157c10 */ /* 0x008fc4000b7fe4ff */
[----:B------:R-:W-:Y:S02]  /*7d70*/  ISETP.NE.U32.AND P0, PT, R19, RZ, PT ;  /* 0x000000ff1300720c */ /* 0x000fe40003f05070 */
[----:B------:R-:W-:Y:S02]  /*7d80*/  IADD3.X R61, PT, PT, R75, UR70, RZ, P3, !PT ;  /* 0x000000464b3d7c10 */ /* 0x000fe40009ffe4ff */
[----:B------:R-:W-:Y:S02]  /*7d90*/  IADD3.X R19, PT, PT, R77, UR70, RZ, P5, !PT ;  /* 0x000000464d137c10 */ /* 0x000fe4000affe4ff */
[----:B------:R-:W-:Y:S02]  /*7da0*/  IADD3 R58, P6, PT, R58, UR71, RZ ;  /* 0x000000473a3a7c10 */ /* 0x000fe4000ffde0ff */
[----:B------:R-:W-:Y:S01]  /*7db0*/  IADD3 R62, P3, PT, R72, UR71, RZ ;  /* 0x00000047483e7c10 */ /* 0x000fe2000ff7e0ff */
[----:B------:R1:W-:Y:S01]  /*7dc0*/  LDGSTS.E [R22+0x38000], desc[UR38][R18.64], P4 ;  /* 0x3800000012167fae */ /* 0x0003e2000a1a1026 */
[----:B------:R-:W-:-:S02]  /*7dd0*/  ISETP.GE.AND P5, PT, R251, UR15, PT ;  /* 0x0000000ffb007c0c */ /* 0x000fc4000bfa6270 */
[----:B------:R-:W-:Y:S01]  /*7de0*/  LOP3.LUT R204, R2, 0x1c, RZ, 0xfc, !PT ;  /* 0x0000001c02cc7812 */ /* 0x000fe200078efcff */
[----:B------:R2:W-:Y:S01]  /*7df0*/  LDGSTS.E [R22+0x3a000], desc[UR38][R20.64], P2 ;  /* 0x3a00000014167fae */ /* 0x0005e200091a1026 */
[----:B------:R-:W-:Y:S02]  /*7e00*/  IADD3.X R59, PT, PT, R59, UR70, RZ, P6, !PT ;  /* 0x000000463b3b7c10 */ /* 0x000fe4000b7fe4ff */
[----:B------:R-:W-:Y:S01]  /*7e10*/  IADD3.X R63, PT, PT, R73, UR70, RZ, P3, !PT ;  /* 0x00000046493f7c10 */ /* 0x000fe20009ffe4ff */
[----:B------:R3:W-:Y:S01]  /*7e20*/  LDGSTS.E [R23+0x38000], desc[UR38][R60.64], P0 ;  /* 0x380000003c177fae */ /* 0x0007e200081a1026 */
[----:B------:R-:W-:Y:S02]  /*7e30*/  PLOP3.LUT P6, PT, PT, PT, UP3, 0x80, 0x8 ;  /* 0x000000000008781c */ /* 0x000fe40003fcf038 */
[----:B------:R-:W-:Y:S02]  /*7e40*/  SEL R64, RZ, 0x4, P5 ;  /* 0x00000004ff407807 */ /* 0x000fe40002800000 */
[----:B------:R-:W-:-:S02]  /*7e50*/  ISETP.GE.AND P3, PT, R204, UR15, PT ;  /* 0x0000000fcc007c0c */ /* 0x000fc4000bf66270 */
[----:B------:R-:W-:Y:S02]  /*7e60*/  SEL R64, R64, RZ, P6 ;  /* 0x000000ff40407207 */ /* 0x000fe40003000000 */
[----:B------:R-:W-:Y:S02]  /*7e70*/  PLOP3.LUT P5, PT, PT, PT, UP3, 0x80, 0x8 ;  /* 0x000000000008781c */ /* 0x000fe40003faf038 */
[----:B------:R-:W-:Y:S02]  /*7e80*/  SEL R204, RZ, 0x4, P3 ;  /* 0x00000004ffcc7807 */ /* 0x000fe40001800000 */
[----:B------:R-:W-:Y:S02]  /*7e90*/  ISETP.NE.U32.AND P3, PT, R64, RZ, PT ;  /* 0x000000ff4000720c */ /* 0x000fe40003f65070 */
[----:B------:R-:W-:Y:S02]  /*7ea0*/  SEL R204, R204, RZ, P5 ;  /* 0x000000ffcccc7207 */ /* 0x000fe40002800000 */
[----:B------:R-:W-:-:S02]  /*7eb0*/  IADD3 R64, P5, PT, R202, UR73, RZ ;  /* 0x00000049ca407c10 */ /* 0x000fc4000ffbe0ff */
[----:B------:R-:W-:Y:S02]  /*7ec0*/  IADD3 R56, P6, PT, R56, UR71, RZ ;  /* 0x0000004738387c10 */ /* 0x000fe4000ffde0ff */
[----:B------:R-:W-:Y:S02]  /*7ed0*/  IADD3.X R65, PT, PT, R203, UR75, RZ, P5, !PT ;  /* 0x0000004bcb417c10 */ /* 0x000fe4000affe4ff */
[----:B------:R-:W-:Y:S01]  /*7ee0*/  IADD3 R68, P5, PT, R198, UR73, RZ ;  /* 0x00000049c6447c10 */ /* 0x000fe2000ffbe0ff */
[----:B------:R-:W4:Y:S01]  /*7ef0*/  S2R R203, SR_TID.X ;  /* 0x0000000000cb7919 */ /* 0x000f220000002100 */
[----:B------:R-:W-:Y:S02]  /*7f00*/  IADD3.X R57, PT, PT, R57, UR70, RZ, P6, !PT ;  /* 0x0000004639397c10 */ /* 0x000fe4000b7fe4ff */
[----:B------:R-:W-:Y:S01]  /*7f10*/  IADD3.X R69, PT, PT, R199, UR75, RZ, P5, !PT ;  /* 0x0000004bc7457c10 */ /* 0x000fe2000affe4ff */
[----:B------:R3:W-:Y:S01]  /*7f20*/  LDGSTS.E [R23+0x3a000], desc[UR38][R58.64], P3 ;  /* 0x3a0000003a177fae */ /* 0x0007e200099a1026 */
[----:B------:R-:W-:-:S02]  /*7f30*/  IADD3 R72, P5, PT, R194, UR73, RZ ;  /* 0x00000049c2487c10 */ /* 0x000fc4000ffbe0ff */
[----:B------:R-:W-:Y:S02]  /*7f40*/  IADD3 R66, P6, PT, R200, UR73, RZ ;  /* 0x00000049c8427c10 */ /* 0x000fe4000ffde0ff */
[----:B------:R-:W-:Y:S02]  /*7f50*/  IADD3.X R73, PT, PT, R195, UR75, RZ, P5, !PT ;  /* 0x0000004bc3497c10 */ /* 0x000fe4000affe4ff */
[----:B------:R-:W-:Y:S02]  /*7f60*/  IADD3 R76, P5, PT, R190, UR73, RZ ;  /* 0x00000049be4c7c10 */ /* 0x000fe4000ffbe0ff */
[----:B------:R-:W-:Y:S02]  /*7f70*/  IADD3.X R67, PT, PT, R201, UR75, RZ, P6, !PT ;  /* 0x0000004bc9437c10 */ /* 0x000fe4000b7fe4ff */
[----:B------:R-:W-:Y:S02]  /*7f80*/  IADD3.X R77, PT, PT, R191, UR75, RZ, P5, !PT ;  /* 0x0000004bbf4d7c10 */ /* 0x000fe4000affe4ff */
[----:B------:R-:W-:-:S02]  /*7f90*/  IADD3 R80, P5, PT, R186, UR73, RZ ;  /* 0x00000049ba507c10 */ /* 0x000fc4000ffbe0ff */
[----:B------:R-:W-:Y:S02]  /*7fa0*/  IADD3 R70, P6, PT, R196, UR73, RZ ;  /* 0x00000049c4467c10 */ /* 0x000fe4000ffde0ff */
[----:B------:R-:W-:Y:S02]  /*7fb0*/  IADD3.X R81, PT, PT, R187, UR75, RZ, P5, !PT ;  /* 0x0000004bbb517c10 */ /* 0x000fe4000affe4ff */
[----:B------:R-:W-:Y:S02]  /*7fc0*/  IADD3 R84, P5, PT, R182, UR73, RZ ;  /* 0x00000049b6547c10 */ /* 0x000fe4000ffbe0ff */
[----:B------:R-:W-:Y:S02]  /*7fd0*/  IADD3.X R71, PT, PT, R197, UR75, RZ, P6, !PT ;  /* 0x0000004bc5477c10 */ /* 0x000fe4000b7fe4ff */
[----:B------:R-:W-:Y:S02]  /*7fe0*/  IADD3 R74, P6, PT, R192, UR73, RZ ;  /* 0x00000049c04a7c10 */ /* 0x000fe4000ffde0ff */
[----:B------:R-:W-:-:S02]  /*7ff0*/  IADD3.X R85, PT, PT, R183, UR75, RZ, P5, !PT ;  /* 0x0000004bb7557c10 */ /* 0x000fc4000affe4ff */
        /* <DEDUP_REMOVED lines=87> */
[----:B----4-:R-:W-:Y:S02]  /*8570*/  LOP3.LUT R203, R203, 0x3f, RZ, 0xc0, !PT ;  /* 0x0000003fcbcb7812 */ /* 0x010fe400078ec0ff */
[----:B------:R-:W-:Y:S02]  /*8580*/  IADD3.X R113, PT, PT, R113, UR75, RZ, P5, !PT ;  /* 0x0000004b71717c10 */ /* 0x000fe4000affe4ff */
[----:B------:R-:W-:-:S02]  /*8590*/  IADD3 R104, P5, PT, R104, UR73, RZ ;  /* 0x0000004968687c10 */ /* 0x000fc4000ffbe0ff */
[----:B-1----:R-:W-:Y:S02]  /*85a0*/  IADD3 R18, P4, PT, R100, UR73, RZ ;  /* 0x0000004964127c10 */ /* 0x002fe4000ff9e0ff */
[----:B------:R-:W-:Y:S02]  /*85b0*/  IADD3.X R133, PT, PT, R133, UR75, RZ, P6, !PT ;  /* 0x0000004b85857c10 */ /* 0x000fe4000b7fe4ff */
[----:B------:R-:W-:Y:S02]  /*85c0*/  LOP3.LUT R202, R2, 0x3c, RZ, 0xfc, !PT ;  /* 0x0000003c02ca7812 */ /* 0x000fe400078efcff */
[----:B------:R-:W-:Y:S02]  /*85d0*/  IADD3 R124, P6, PT, R124, UR73, RZ ;  /* 0x000000497c7c7c10 */ /* 0x000fe4000ffde0ff */
[----:B------:R-:W-:Y:S02]  /*85e0*/  ISETP.GE.AND P2, PT, R203, UR15, PT ;  /* 0x0000000fcb007c0c */ /* 0x000fe4000bf46270 */
[----:B------:R-:W-:-:S02]  /*85f0*/  IADD3.X R105, PT, PT, R105, UR75, RZ, P5, !PT ;  /* 0x0000004b69697c10 */ /* 0x000fc4000affe4ff */
[----:B------:R-:W-:Y:S02]  /*8600*/  IADD3.X R19, PT, PT, R101, UR75, RZ, P4, !PT ;  /* 0x0000004b65137c10 */ /* 0x000fe4000a7fe4ff */
[----:B--2---:R-:W-:Y:S02]  /*8610*/  IADD3 R20, P5, PT, R96, UR73, RZ ;  /* 0x0000004960147c10 */ /* 0x004fe4000ffbe0ff */
[----:B------:R-:W-:Y:S02]  /*8620*/  ISETP.GE.AND P4, PT, R202, UR15, PT ;  /* 0x0000000fca007c0c */ /* 0x000fe4000bf86270 */
[----:B------:R-:W-:Y:S02]  /*8630*/  IADD3.X R125, PT, PT, R125, UR75, RZ, P6, !PT ;  /* 0x0000004b7d7d7c10 */ /* 0x000fe4000b7fe4ff */
[----:B------:R-:W-:Y:S02]  /*8640*/  SEL R22, RZ, 0x4, P2 ;  /* 0x00000004ff167807 */ /* 0x000fe40001000000 */
[----:B------:R-:W-:-:S02]  /*8650*/  IADD3 R116, P6, PT, R116, UR73, RZ ;  /* 0x0000004974747c10 */ /* 0x000fc4000ffde0ff */
[----:B------:R-:W-:Y:S02]  /*8660*/  IADD3 R92, P2, PT, R92, UR73, RZ ;  /* 0x000000495c5c7c10 */ /* 0x000fe4000ff5e0ff */
[----:B------:R-:W-:Y:S02]  /*8670*/  IADD3.X R21, PT, PT, R97, UR75, RZ, P5, !PT ;  /* 0x0000004b61157c10 */ /* 0x000fe4000affe4ff */
[----:B------:R-:W-:Y:S02]  /*8680*/  SEL R96, RZ, 0x4, P4 ;  /* 0x00000004ff607807 */ /* 0x000fe40002000000 */
[----:B------:R-:W-:Y:S02]  /*8690*/  IADD3 R88, P5, PT, R88, UR73, RZ ;  /* 0x0000004958587c10 */ /* 0x000fe4000ffbe0ff */
[----:B------:R-:W-:Y:S02]  /*86a0*/  PLOP3.LUT P4, PT, PT, PT, UP3, 0x80, 0x8 ;  /* 0x000000000008781c */ /* 0x000fe40003f8f038 */
[----:B------:R-:W-:-:S02]  /*86b0*/  IADD3.X R117, PT, PT, R117, UR75, RZ, P6, !PT ;  /* 0x0000004b75757c10 */ /* 0x000fc4000b7fe4ff */
[----:B------:R-:W-:Y:S02]  /*86c0*/  IADD3.X R93, PT, PT, R93, UR75, RZ, P2, !PT ;  /* 0x0000004b5d5d7c10 */ /* 0x000fe400097fe4ff */
[----:B------:R-:W-:Y:S02]  /*86d0*/  IADD3 R108, P6, PT, R108, UR73, RZ ;  /* 0x000000496c6c7c10 */ /* 0x000fe4000ffde0ff */
[----:B------:R-:W-:Y:S01]  /*86e0*/  PLOP3.LUT P2, PT, PT, PT, UP3, 0x80, 0x8 ;  /* 0x000000000008781c */ /* 0x000fe20003f4f038 */
[----:B------:R-:W-:Y:S01]  /*86f0*/  UISETP.GE.AND UP3, UPT, UR12, 0x80, UPT ;  /* 0x000000800c00788c */ /* 0x000fe2000bf66270 */
[----:B------:R-:W-:Y:S02]  /*8700*/  IADD3.X R89, PT, PT, R89, UR75, RZ, P5, !PT ;  /* 0x0000004b59597c10 */ /* 0x000fe4000affe4ff */
[----:B------:R-:W-:Y:S02]  /*8710*/  SEL R96, R96, RZ, P4 ;  /* 0x000000ff60607207 */ /* 0x000fe40002000000 */
[----:B------:R-:W-:-:S02]  /*8720*/  IADD3 R50, P5, PT, R50, UR73, RZ ;  /* 0x0000004932327c10 */ /* 0x000fc4000ffbe0ff */
[----:B------:R-:W-:Y:S02]  /*8730*/  IADD3.X R109, PT, PT, R109, UR75, RZ, P6, !PT ;  /* 0x0000004b6d6d7c10 */ /* 0x000fe4000b7fe4ff */
[----:B------:R-:W-:Y:S02]  /*8740*/  SEL R22, R22, RZ, P2 ;  /* 0x000000ff16167207 */ /* 0x000fe40001000000 */
[----:B------:R-:W-:Y:S02]  /*8750*/  ISETP.NE.U32.AND P6, PT, R204, RZ, PT ;  /* 0x000000ffcc00720c */ /* 0x000fe40003fc5070 */
[----:B------:R-:W-:Y:S02]  /*8760*/  ISETP.NE.U32.AND P2, PT, R96, RZ, PT ;  /* 0x000000ff6000720c */ /* 0x000fe40003f45070 */
[----:B------:R-:W-:Y:S02]  /*8770*/  IADD3.X R51, PT, PT, R51, UR75, RZ, P5, !PT ;  /* 0x0000004b33337c10 */ /* 0x000fe4000affe4ff */
[----:B------:R-:W-:-:S02]  /*8780*/  ISETP.NE.U32.AND P5, PT, R22, RZ, PT ;  /* 0x000000ff1600720c */ /* 0x000fc40003fa5070 */
[----:B------:R-:W-:-:S04]  /*8790*/  IADD3 R54, P4, PT, R54, UR73, RZ ;  /* 0x0000004936367c10 */ /* 0x000fc8000ff9e0ff */
[----:B------:R-:W-:Y:S01]  /*87a0*/  IADD3.X R55, PT, PT, R55, UR75, RZ, P4, !PT ;  /* 0x0000004b37377c10 */ /* 0x000fe2000a7fe4ff */
[----:B------:R3:W-:Y:S01]  /*87b0*/  LDGSTS.E [R24+0x38000], desc[UR38][R62.64], P6 ;  /* 0x380000003e187fae */ /* 0x0007e2000b1a1026 */
[----:B------:R-:W-:-:S03]  /*87c0*/  IADD3 R46, P4, PT, R46, UR73, RZ ;  /* 0x000000492e2e7c10 */ /* 0x000fc6000ff9e0ff */
[----:B------:R3:W-:Y:S01]  /*87d0*/  LDGSTS.E [R24+0x3a000], desc[UR38][R56.64], P2 ;  /* 0x3a00000038187fae */ /* 0x0007e200091a1026 */
[----:B------:R-:W-:-:S03]  /*87e0*/  IADD3.X R47, PT, PT, R47, UR75, RZ, P4, !PT ;  /* 0x0000004b2f2f7c10 */ /* 0x000fc6000a7fe4ff */
[----:B------:R-:W0:Y:S04]  /*87f0*/  LDGDEPBAR ;  /* 0x00000000000079af */ /* 0x000e280000000000 */
        /* <DEDUP_REMOVED lines=65> */
[----:B------:R-:W-:Y:S05]  /*8c10*/  BRA.U !UP3, `(.L_x_7) ;  /* 0x000000310bc47547 */ /* 0x000fea000b800000 */
[----:B---3--:R-:W-:Y:S01]  /*8c20*/  SHF.R.S32.HI R91, RZ, 0x1f, R8 ;  /* 0x0000001fff5b7819 */ /* 0x008fe20000011408 */
[----:B------:R-:W1:Y:S01]  /*8c30*/  LDCU.128 UR4, c[0x0][0x380] ;  /* 0x00007000ff0477ac */ /* 0x000e620008000c00 */
[----:B------:R-:W-:Y:S01]  /*8c40*/  IADD3 R165, P2, PT, R8, R219, RZ ;  /* 0x000000db08a57210 */ /* 0x000fe20007f5e0ff */
[----:B------:R-:W-:Y:S01]  /*8c50*/  IMAD R117, R202, UR16, RZ ;  /* 0x00000010ca757c24 */ /* 0x000fe2000f8e02ff */
[C---:B------:R-:W-:Y:S01]  /*8c60*/  IADD3 R163, P3, PT, R8.reuse, R38, RZ ;  /* 0x0000002608a37210 */ /* 0x040fe20007f7e0ff */
[----:B------:R-:W-:Y:S01]  /*8c70*/  IMAD R119, R251, UR16, RZ ;  /* 0x00000010fb777c24 */ /* 0x000fe2000f8e02ff */
[----:B------:R-:W-:Y:S01]  /*8c80*/  IADD3 R155, P0, PT, R8, R36, RZ ;  /* 0x00000024089b7210 */ /* 0x000fe20007f1e0ff */
[----:B------:R-:W-:Y:S01]  /*8c90*/  IMAD R123, R205, UR16, RZ ;  /* 0x00000010cd7b7c24 */ /* 0x000fe2000f8e02ff */
[-C--:B------:R-:W-:Y:S01]  /*8ca0*/  LEA.HI.X.SX32 R166, R219, R91.reuse, 0x1, P2 ;  /* 0x0000005bdba67211 */ /* 0x080fe200010f0eff */
[----:B------:R-:W-:Y:S01]  /*8cb0*/  IMAD R251, R2, UR16, RZ ;  /* 0x0000001002fb7c24 */ /* 0x000fe2000f8e02ff */
[-C--:B------:R-:W-:Y:S01]  /*8cc0*/  LEA.HI.X.SX32 R164, R38, R91.reuse, 0x1, P3 ;  /* 0x0000005b26a47211 */ /* 0x080fe200018f0eff */
[----:B------:R-:W-:Y:S01]  /*8cd0*/  UIMAD UR8, UR8, 0xc, URZ ;  /* 0x0000000c080878a4 */ /* 0x000fe2000f8e02ff */
[----:B------:R-:W-:Y:S01]  /*8ce0*/  LEA.HI.X.SX32 R156, R36, R91, 0x1, P0 ;  /* 0x0000005b249c7211 */ /* 0x000fe200000f0eff */
[----:B------:R-:W-:Y:S01]  /*8cf0*/  UIMAD UR13, UR13, 0xc, URZ ;  /* 0x0000000c0d0d78a4 */ /* 0x000fe2000f8e02ff */
[C---:B------:R-:W-:Y:S01]  /*8d00*/  IADD3 R159, P5, PT, R8.reuse, R37, RZ ;  /* 0x00000025089f7210 */ /* 0x040fe20007fbe0ff */
[----:B------:R-:W-:Y:S01]  /*8d10*/  UIADD3 UR32, UPT, UPT, UR32, -0xc0, URZ ;  /* 0xffffff4020207890 */ /* 0x000fe2000fffe0ff */
[C---:B------:R-:W-:Y:S01]  /*8d20*/  IADD3 R153, P2, PT, R8.reuse, R207, RZ ;  /* 0x000000cf08997210 */ /* 0x040fe20007f5e0ff */
[----:B------:R-:W-:Y:S01]  /*8d30*/  UMOV UR34, 0x1 ;  /* 0x0000000100227882 */ /* 0x000fe20000000000 */
[C---:B------:R-:W-:Y:S01]  /*8d40*/  IADD3 R151, P3, PT, R8.reuse, R35, RZ ;  /* 0x0000002308977210 */ /* 0x040fe20007f7e0ff */
[----:B-1----:R-:W-:Y:S01]  /*8d50*/  UIMAD.WIDE.U32 UR68, UR17, 0xc, UR6 ;  /* 0x0000000c114478a5 */ /* 0x002fe2000f8e0006 */
[C---:B------:R-:W-:Y:S01]  /*8d60*/  IADD3 R143, P0, PT, R8.reuse, R33, RZ ;  /* 0x00000021088f7210 */ /* 0x040fe20007f1e0ff */
[----:B------:R-:W-:Y:S01]  /*8d70*/  USHF.R.S32.HI UR7, URZ, 0x1f, UR12 ;  /* 0x0000001fff077899 */ /* 0x000fe2000801140c */
[-C--:B------:R-:W-:Y:S01]  /*8d80*/  LEA.HI.X.SX32 R160, R37, R91.reuse, 0x1, P5 ;  /* 0x0000005b25a07211 */ /* 0x080fe200028f0eff */
[----:B------:R-:W-:Y:S01]  /*8d90*/  UIMAD.WIDE.U32 UR14, UR14, 0xc, UR4 ;  /* 0x0000000c0e0e78a5 */ /* 0x000fe2000f8e0004 */
[-C--:B------:R-:W-:Y:S01]  /*8da0*/  LEA.HI.X.SX32 R154, R207, R91.reuse, 0x1, P2 ;  /* 0x0000005bcf9a7211 */ /* 0x080fe200010f0eff */
[----:B------:R-:W-:Y:S01]  /*8db0*/  ULEA.HI UR7, UR7, UR12, URZ, 0x6 ;  /* 0x0000000c07077291 */ /* 0x000fe2000f8f30ff */
[-C--:B------:R-:W-:Y:S01]  /*8dc0*/  LEA.HI.X.SX32 R152, R35, R91.reuse, 0x1, P3 ;  /* 0x0000005b23987211 */ /* 0x080fe200018f0eff */
[----:B------:R-:W-:Y:S01]  /*8dd0*/  UIADD3 UR36, UPT, UPT, UR69, UR8, URZ ;  /* 0x0000000845247290 */ /* 0x000fe2000fffe0ff */
[-C--:B------:R-:W-:Y:S01]  /*8de0*/  LEA.HI.X.SX32 R144, R33, R91.reuse, 0x1, P0 ;  /* 0x0000005b21907211 */ /* 0x080fe200000f0eff */
[----:B------:R-:W-:Y:S01]  /*8df0*/  USHF.R.S32.HI UR7, URZ, 0x6, UR7 ;  /* 0x00000006ff077899 */ /* 0x000fe20008011407 */
[C---:B------:R-:W-:Y:S01]  /*8e00*/  IADD3 R161, P4, PT, R8.reuse, R218, RZ ;  /* 0x000000da08a17210 */ /* 0x040fe20007f9e0ff */
[----:B------:R-:W-:Y:S01]  /*8e10*/  UMOV UR35, 0x2 ;  /* 0x0000000200237882 */ /* 0x000fe20000000000 */
[C---:B------:R-:W-:Y:S01]  /*8e20*/  IADD3 R147, P5, PT, R8.reuse, R34, RZ ;  /* 0x0000002208937210 */ /* 0x040fe20007fbe0ff */
[----:B------:R-:W-:Y:S01]  /*8e30*/  UISETP.LT.AND UP3, UPT, UR7, 0x2, UPT ;  /* 0x000000020700788c */ /* 0x000fe2000bf61270 */
[C---:B------:R-:W-:Y:S01]  /*8e40*/  IADD3 R141, P2, PT, R8.reuse, R44, RZ ;  /* 0x0000002c088d7210 */ /* 0x040fe20007f5e0ff */
[----:B------:R-:W-:Y:S01]  /*8e50*/  UMOV UR4, URZ ;  /* 0x000000ff00047c82 */ /* 0x000fe20008000000 */
[C---:B------:R-:W-:Y:S01]  /*8e60*/  IADD3 R139, P3, PT, R8.reuse, R32, RZ ;  /* 0x00000020088b7210 */ /* 0x040fe20007f7e0ff */
[----:B------:R-:W-:Y:S01]  /*8e70*/  USEL UR72, UR7, 0x2, !UP3 ;  /* 0x0000000207487887 */ /* 0x000fe2000d800000 */
[C---:B------:R-:W-:Y:S01]  /*8e80*/  IADD3 R131, P0, PT, R8.reuse, R30, RZ ;  /* 0x0000001e08837210 */ /* 0x040fe20007f1e0ff */
[----:B------:R-:W-:Y:S01]  /*8e90*/  UMOV UR5, URZ ;  /* 0x000000ff00057c82 */ /* 0x000fe20008000000 */
[----:B------:R-:W-:Y:S01]  /*8ea0*/  IADD3 R157, P6, PT, R8, R216, RZ ;  /* 0x000000d8089d7210 */ /* 0x000fe20007fde0ff */
[----:B------:R-:W-:Y:S01]  /*8eb0*/  UMOV UR6, URZ ;  /* 0x000000ff00067c82 */ /* 0x000fe20008000000 */
[-C--:B------:R-:W-:Y:S01]  /*8ec0*/  LEA.HI.X.SX32 R162, R218, R91.reuse, 0x1, P4 ;  /* 0x0000005bdaa27211 */ /* 0x080fe200020f0eff */
[----:B------:R-:W-:Y:S01]  /*8ed0*/  UIADD3 UR37, UPT, UPT, UR15, UR13, URZ ;  /* 0x0000000d0f257290 */ /* 0x000fe2000fffe0ff */
[-C--:B------:R-:W-:Y:S01]  /*8ee0*/  LEA.HI.X.SX32 R148, R34, R91.reuse, 0x1, P5 ;  /* 0x0000005b22947211 */ /* 0x080fe200028f0eff */
[----:B------:R-:W-:Y:S01]  /*8ef0*/  UIADD3 UR69, UPT, UPT, UR7, -0x3, URZ ;  /* 0xfffffffd07457890 */ /* 0x000fe2000fffe0ff */
[-C--:B------:R-:W-:Y:S01]  /*8f00*/  LEA.HI.X.SX32 R142, R44, R91.reuse, 0x1, P2 ;  /* 0x0000005b2c8e7211 */ /* 0x080fe200010f0eff */
[----:B------:R-:W-:Y:S01]  /*8f10*/  UIADD3 UR72, UPT, UPT, UR72, -0x1, URZ ;  /* 0xffffffff48487890 */ /* 0x000fe2000fffe0ff */
[-C--:B------:R-:W-:Y:S01]  /*8f20*/  LEA.HI.X.SX32 R140, R32, R91.reuse, 0x1, P3 ;  /* 0x0000005b208c7211 */ /* 0x080fe200018f0eff */
[----:B------:R-:W-:Y:S01]  /*8f30*/  UMOV UR74, UR14 ;  /* 0x0000000e004a7c82 */ /* 0x000fe20008000000 */
[----:B------:R-:W-:-:S02]  /*8f40*/  LEA.HI.X.SX32 R132, R30, R91, 0x1, P0 ;  /* 0x0000005b1e847211 */ /* 0x000fc400000f0eff */
[C---:B------:R-:W-:Y:S02]  /*8f50*/  IADD3 R149, P4, PT, R8.reuse, R206, RZ ;  /* 0x000000ce08957210 */ /* 0x040fe40007f9e0ff */
[C---:B------:R-:W-:Y:S02]  /*8f60*/  IADD3 R135, P5, PT, R8.reuse, R31, RZ ;  /* 0x0000001f08877210 */ /* 0x040fe40007fbe0ff */
[C---:B------:R-:W-:Y:S02]  /*8f70*/  IADD3 R129, P2, PT, R8.reuse, R41, RZ ;  /* 0x0000002908817210 */ /* 0x040fe40007f5e0ff */
[C---:B------:R-:W-:Y:S02]  /*8f80*/  IADD3 R125, P3, PT, R8.reuse, R29, RZ ;  /* 0x0000001d087d7210 */ /* 0x040fe40007f7e0ff */
[----:B------:R-:W-:Y:S02]  /*8f90*/  IADD3 R23, P0, PT, R8, R27, RZ ;  /* 0x0000001b08177210 */ /* 0x000fe40007f1e0ff */
[----:B------:R-:W-:-:S02]  /*8fa0*/  LEA.HI.X.SX32 R158, R216, R91, 0x1, P6 ;  /* 0x0000005bd89e7211 */ /* 0x000fc400030f0eff */
[----:B------:R-:W-:Y:S02]  /*8fb0*/  IADD3 R145, P6, PT, R8, R45, RZ ;  /* 0x0000002d08917210 */ /* 0x000fe40007fde0ff */
[-C--:B------:R-:W-:Y:S02]  /*8fc0*/  LEA.HI.X.SX32 R150, R206, R91.reuse, 0x1, P4 ;  /* 0x0000005bce967211 */ /* 0x080fe400020f0eff */
[-C--:B------:R-:W-:Y:S02]  /*8fd0*/  LEA.HI.X.SX32 R136, R31, R91.reuse, 0x1, P5 ;  /* 0x0000005b1f887211 */ /* 0x080fe400028f0eff */
[-C--:B------:R-:W-:Y:S02]  /*8fe0*/  LEA.HI.X.SX32 R130, R41, R91.reuse, 0x1, P2 ;  /* 0x0000005b29827211 */ /* 0x080fe400010f0eff */
[-C--:B------:R-:W-:Y:S02]  /*8ff0*/  LEA.HI.X.SX32 R128, R29, R91.reuse, 0x1, P3 ;  /* 0x0000005b1d807211 */ /* 0x080fe400018f0eff */
        /* <DEDUP_REMOVED lines=16> */
[----:B------:R-:W-:Y:S02]  /*9100*/  IADD3 R36, P0, PT, R8, R222, RZ ;  /* 0x000000de08247210 */ /* 0x000fe40007f1e0ff */
[----:B------:R-:W-:Y:S02]  /*9110*/  LEA.HI.X.SX32 R134, R42, R91, 0x1, P6 ;  /* 0x0000005b2a867211 */ /* 0x000fe400030f0eff */
[----:B------:R-:W-:-:S02]  /*9120*/  IADD3 R126, P6, PT, R8, R39, RZ ;  /* 0x00000027087e7210 */ /* 0x000fc40007fde0ff */
[-C--:B------:R-:W-:Y:S02]  /*9130*/  LEA.HI.X.SX32 R171, R40, R91.reuse, 0x1, P4 ;  /* 0x0000005b28ab7211 */ /* 0x080fe400020f0eff */
[-C--:B------:R-:W-:Y:S02]  /*9140*/  LEA.HI.X.SX32 R25, R214, R91.reuse, 0x1, P2 ;  /* 0x0000005bd6197211 */ /* 0x080fe400010f0eff */
[-C--:B------:R-:W-:Y:S02]  /*9150*/  LEA.HI.X.SX32 R27, R215, R91.reuse, 0x1, P3 ;  /* 0x0000005bd71b7211 */ /* 0x080fe400018f0eff */
[----:B------:R-:W-:Y:S02]  /*9160*/  LEA.HI.X.SX32 R35, R222, R91, 0x1, P0 ;  /* 0x0000005bde237211 */ /* 0x000fe400000f0eff */
[C---:B------:R-:W-:Y:S02]  /*9170*/  IADD3 R38, P2, PT, R8.reuse, R223, RZ ;  /* 0x000000df08267210 */ /* 0x040fe40007f5e0ff */
[----:B------:R-:W-:-:S02]  /*9180*/  IADD3 R40, P3, PT, R8, R224, RZ ;  /* 0x000000e008287210 */ /* 0x000fc40007f7e0ff */
[C---:B------:R-:W-:Y:S02]  /*9190*/  IADD3 R48, P0, PT, R8.reuse, R228, RZ ;  /* 0x000000e408307210 */ /* 0x040fe40007f1e0ff */
[-C--:B------:R-:W-:Y:S02]  /*91a0*/  LEA.HI.X.SX32 R169, R39, R91.reuse, 0x1, P6 ;  /* 0x0000005b27a97211 */ /* 0x080fe400030f0eff */
[----:B------:R-:W-:Y:S02]  /*91b0*/  IADD3 R18, P4, PT, R8, R210, RZ ;  /* 0x000000d208127210 */ /* 0x000fe40007f9e0ff */
        /* <DEDUP_REMOVED lines=9> */
[----:B------:R-:W-:Y:S02]  /*9250*/  IADD3 R30, P4, PT, R8, R217, RZ ;  /* 0x000000d9081e7210 */ /* 0x000fe40007f9e0ff */
[-C--:B------:R-:W-:Y:S02]  /*9260*/  LEA.HI.X.SX32 R211, R211, R91.reuse, 0x1, P5 ;  /* 0x0000005bd3d37211 */ /* 0x080fe400028f0eff */
[-C--:B------:R-:W-:Y:S02]  /*9270*/  LEA.HI.X.SX32 R49, R229, R91.reuse, 0x1, P2 ;  /* 0x0000005be5317211 */ /* 0x080fe400010f0eff */
[-C--:B------:R-:W-:Y:S02]  /*9280*/  LEA.HI.X.SX32 R51, R230, R91.reuse, 0x1, P3 ;  /* 0x0000005be6337211 */ /* 0x080fe400018f0eff */
[----:B------:R-:W-:Y:S02]  /*9290*/  LEA.HI.X.SX32 R59, R234, R91, 0x1, P0 ;  /* 0x0000005bea3b7211 */ /* 0x000fe400000f0eff */
[----:B------:R-:W-:-:S02]  /*92a0*/  IADD3 R32, P5, PT, R8, R220, RZ ;  /* 0x000000dc08207210 */ /* 0x000fc40007fbe0ff */
[C---:B------:R-:W-:Y:S02]  /*92b0*/  IADD3 R62, P2, PT, R8.reuse, R235, RZ ;  /* 0x000000eb083e7210 */ /* 0x040fe40007f5e0ff */
[C---:B------:R-:W-:Y:S02]  /*92c0*/  IADD3 R64, P3, PT, R8.reuse, R236, RZ ;  /* 0x000000ec08407210 */ /* 0x040fe40007f7e0ff */
[----:B------:R-:W-:Y:S02]  /*92d0*/  IADD3 R72, P0, PT, R8, R240, RZ ;  /* 0x000000f008487210 */ /* 0x000fe40007f1e0ff */
[-C--:B------:R-:W-:Y:S02]  /*92e0*/  LEA.HI.X.SX32 R212, R212, R91.reuse, 0x1, P6 ;  /* 0x0000005bd4d47211 */ /* 0x080fe400030f0eff */
        /* <DEDUP_REMOVED lines=10> */
[C---:B------:R-:W-:Y:S02]  /*9390*/  IADD3 R84, P0, PT, R8.reuse, R246, RZ ;  /* 0x000000f608547210 */ /* 0x040fe40007f1e0ff */
        /* <DEDUP_REMOVED lines=10> */
[----:B------:R-:W-:Y:S02]  /*9440*/  IADD3 R88, P3, PT, R8, R248, RZ ;  /* 0x000000f808587210 */ /* 0x000fe40007f7e0ff */
[----:B------:R-:W-:Y:S02]  /*9450*/  SHF.R.S32.HI R115, RZ, 0x1f, R6 ;  /* 0x0000001fff737819 */ /* 0x000fe40000011406 */
[----:B------:R-:W-:Y:S02]  /*9460*/  IADD3 R94, P0, PT, R6, R5, RZ ;  /* 0x00000005065e7210 */ /* 0x000fe40007f1e0ff */
[-C--:B------:R-:W-:Y:S02]  /*9470*/  LEA.HI.X.SX32 R45, R227, R91.reuse, 0x1, P6 ;  /* 0x0000005be32d7211 */ /* 0x080fe400030f0eff */
[----:B------:R-:W-:-:S02]  /*9480*/  LEA.HI.X.SX32 R53, R231, R91, 0x1, P4 ;  /* 0x0000005be7357211 */ /* 0x000fc400020f0eff */
[C---:B------:R-:W-:Y:S02]  /*9490*/  IADD3 R58, P6, PT, R8.reuse, R233, RZ ;  /* 0x000000e9083a7210 */ /* 0x040fe40007fde0ff */
[----:B------:R-:W-:Y:S02]  /*94a0*/  IADD3 R66, P4, PT, R8, R237, RZ ;  /* 0x000000ed08427210 */ /* 0x000fe40007f9e0ff */
[-C--:B------:R-:W-:Y:S02]  /*94b0*/  LEA.HI.X.SX32 R55, R232, R91.reuse, 0x1, P5 ;  /* 0x0000005be8377211 */ /* 0x080fe400028f0eff */
[-C--:B------:R-:W-:Y:S02]  /*94c0*/  LEA.HI.X.SX32 R85, R247, R91.reuse, 0x1, P2 ;  /* 0x0000005bf7557211 */ /* 0x080fe400010f0eff */
[----:B------:R-:W-:Y:S02]  /*94d0*/  LEA.HI.X.SX32 R87, R248, R91, 0x1, P3 ;  /* 0x0000005bf8577211 */ /* 0x000fe400018f0eff */
[----:B------:R-:W-:-:S02]  /*94e0*/  LEA.HI.X.SX32 R93, R5, R115, 0x1, P0 ;  /* 0x00000073055d7211 */ /* 0x000fc400000f0eff */
[----:B------:R-:W-:Y:S02]  /*94f0*/  IADD3 R68, P5, PT, R8, R238, RZ ;  /* 0x000000ee08447210 */ /* 0x000fe40007fbe0ff */
[C---:B------:R-:W-:Y:S02]  /*9500*/  IADD3 R96, P0, PT, R6.reuse, R7, RZ ;  /* 0x0000000706607210 */ /* 0x040fe40007f1e0ff */
[C---:B------:R-:W-:Y:S02]  /*9510*/  IADD3 R98, P2, PT, R6.reuse, R9, RZ ;  /* 0x0000000906627210 */ /* 0x040fe40007f5e0ff */
[----:B------:R-:W-:Y:S02]  /*9520*/  IADD3 R100, P3, PT, R6, R10, RZ ;  /* 0x0000000a06647210 */ /* 0x000fe40007f7e0ff */
[-C--:B------:R-:W-:Y:S02]  /*9530*/  LEA.HI.X.SX32 R57, R233, R91.reuse, 0x1, P6 ;  /* 0x0000005be9397211 */ /* 0x080fe400030f0eff */
[----:B------:R-:W-:-:S02]  /*9540*/  LEA.HI.X.SX32 R65, R237, R91, 0x1, P4 ;  /* 0x0000005bed417211 */ /* 0x000fc400020f0eff */
[C---:B------:R-:W-:Y:S02]  /*9550*/  IADD3 R70, P6, PT, R8.reuse, R239, RZ ;  /* 0x000000ef08467210 */ /* 0x040fe40007fde0ff */
[----:B------:R-:W-:Y:S02]  /*9560*/  IADD3 R78, P4, PT, R8, R243, RZ ;  /* 0x000000f3084e7210 */ /* 0x000fe40007f9e0ff */
[----:B------:R-:W-:Y:S02]  /*9570*/  LEA.HI.X.SX32 R67, R238, R91, 0x1, P5 ;  /* 0x0000005bee437211 */ /* 0x000fe400028f0eff */
[-C--:B------:R-:W-:Y:S02]  /*9580*/  LEA.HI.X.SX32 R95, R7, R115.reuse, 0x1, P0 ;  /* 0x00000073075f7211 */ /* 0x080fe400000f0eff */
[-C--:B------:R-:W-:Y:S02]  /*9590*/  LEA.HI.X.SX32 R97, R9, R115.reuse, 0x1, P2 ;  /* 0x0000007309617211 */ /* 0x080fe400010f0eff */
[----:B------:R-:W-:Y:S01]  /*95a0*/  LEA.HI.X.SX32 R99, R10, R115, 0x1, P3 ;  /* 0x000000730a637211 */ /* 0x000fe200018f0eff */
[----:B------:R-:W-:Y:S01]  /*95b0*/  IMAD.SHL.U32 R10, R126, 0x4, RZ ;  /* 0x000000047e0a7824 */ /* 0x000fe200078e00ff */
[----:B------:R-:W-:-:S02]  /*95c0*/  IADD3 R80, P5, PT, R8, R244, RZ ;  /* 0x000000f408507210 */ /* 0x000fc40007fbe0ff */
[C---:B------:R-:W-:Y:S02]  /*95d0*/  IADD3 R102, P0, PT, R6.reuse, R11, RZ ;  /* 0x0000000b06667210 */ /* 0x040fe40007f1e0ff */
[C---:B------:R-:W-:Y:S02]  /*95e0*/  IADD3 R104, P2, PT, R6.reuse, R12, RZ ;  /* 0x0000000c06687210 */ /* 0x040fe40007f5e0ff */
[----:B------:R-:W-:Y:S02]  /*95f0*/  IADD3 R106, P3, PT, R6, R13, RZ ;  /* 0x0000000d066a7210 */ /* 0x000fe40007f7e0ff */
[----:B------:R-:W-:Y:S02]  /*9600*/  LOP3.LUT R203, R2, 0x34, RZ, 0xfc, !PT ;  /* 0x0000003402cb7812 */ /* 0x000fe400078efcff */
[-C--:B------:R-:W-:Y:S02]  /*9610*/  LEA.HI.X.SX32 R69, R239, R91.reuse, 0x1, P6 ;  /* 0x0000005bef457211 */ /* 0x080fe400030f0eff */
[----:B------:R-:W-:Y:S01]  /*9620*/  LEA.HI.X.SX32 R77, R243, R91, 0x1, P4 ;  /* 0x0000005bf34d7211 */ /* 0x000fe200020f0eff */
[----:B------:R-:W-:Y:S01]  /*9630*/  IMAD R121, R203, UR16, RZ ;  /* 0x00000010cb797c24 */ /* 0x000fe2000f8e02ff */
[----:B------:R-:W-:-:S02]  /*9640*/  IADD3 R82, P6, PT, R8, R245, RZ ;  /* 0x000000f508527210 */ /* 0x000fc40007fde0ff */
[----:B------:R-:W-:Y:S02]  /*9650*/  IADD3 R90, P4, PT, R8, R249, RZ ;  /* 0x000000f9085a7210 */ /* 0x000fe40007f9e0ff */
[----:B------:R-:W-:Y:S02]  /*9660*/  LEA.HI.X.SX32 R79, R244, R91, 0x1, P5 ;  /* 0x0000005bf44f7211 */ /* 0x000fe400028f0eff */
[-C--:B------:R-:W-:Y:S02]  /*9670*/  LEA.HI.X.SX32 R101, R11, R115.reuse, 0x1, P0 ;  /* 0x000000730b657211 */ /* 0x080fe400000f0eff */
[-C--:B------:R-:W-:Y:S01]  /*9680*/  LEA.HI.X.SX32 R103, R12, R115.reuse, 0x1, P2 ;  /* 0x000000730c677211 */ /* 0x080fe200010f0eff */
[----:B------:R-:W-:Y:S01]  /*9690*/  IMAD.SHL.U32 R12, R23, 0x4, RZ ;  /* 0x00000004170c7824 */ /* 0x000fe200078e00ff */
[----:B------:R-:W-:Y:S02]  /*96a0*/  LEA.HI.X.SX32 R105, R13, R115, 0x1, P3 ;  /* 0x000000730d697211 */ /* 0x000fe400018f0eff */
[----:B------:R-:W-:Y:S01]  /*96b0*/  IADD3 R92, P5, PT, R8, R250, RZ ;  /* 0x000000fa085c7210 */ /* 0x000fe20007fbe0ff */
[----:B------:R-:W-:Y:S01]  /*96c0*/  IMAD.SHL.U32 R8, R127, 0x4, RZ ;  /* 0x000000047f087824 */ /* 0x000fe200078e00ff */
[----:B------:R-:W-:-:S02]  /*96d0*/  IADD3 R108, P0, PT, R6, R14, RZ ;  /* 0x0000000e066c7210 */ /* 0x000fc40007f1e0ff */
[C---:B------:R-:W-:Y:S02]  /*96e0*/  IADD3 R110, P2, PT, R6.reuse, R15, RZ ;  /* 0x0000000f066e7210 */ /* 0x040fe40007f5e0ff */
[----:B------:R-:W-:Y:S02]  /*96f0*/  IADD3 R112, P3, PT, R6, R16, RZ ;  /* 0x0000001006707210 */ /* 0x000fe40007f7e0ff */
[-C--:B------:R-:W-:Y:S02]  /*9700*/  LEA.HI.X.SX32 R81, R245, R91.reuse, 0x1, P6 ;  /* 0x0000005bf5517211 */ /* 0x080fe400030f0eff */
[-C--:B------:R-:W-:Y:S02]  /*9710*/  LEA.HI.X.SX32 R89, R249, R91.reuse, 0x1, P4 ;  /* 0x0000005bf9597211 */ /* 0x080fe400020f0eff */
[----:B------:R-:W-:Y:S02]  /*9720*/  LEA.HI.X.SX32 R91, R250, R91, 0x1, P5 ;  /* 0x0000005bfa5b7211 */ /* 0x000fe400028f0eff */
[-C--:B------:R-:W-:Y:S01]  /*9730*/  LEA.HI.X.SX32 R107, R14, R115.reuse, 0x1, P0 ;  /* 0x000000730e6b7211 */ /* 0x080fe200000f0eff */
[----:B------:R-:W-:Y:S01]  /*9740*/  IMAD.SHL.U32 R14, R21, 0x4, RZ ;  /* 0x00000004150e7824 */ /* 0x000fe200078e00ff */
[----:B------:R-:W-:-:S02]  /*9750*/  LEA.HI.X.SX32 R109, R15, R115, 0x1, P2 ;  /* 0x000000730f6d7211 */ /* 0x000fc400010f0eff */
[----:B------:R-:W-:Y:S01]  /*9760*/  LEA.HI.X.SX32 R111, R16, R115, 0x1, P3 ;  /* 0x00000073106f7211 */ /* 0x000fe200018f0eff */
[----:B------:R-:W-:Y:S01]  /*9770*/  IMAD.SHL.U32 R16, R19, 0x4, RZ ;  /* 0x0000000413107824 */ /* 0x000fe200078e00ff */
[C---:B------:R-:W-:Y:S02]  /*9780*/  IADD3 R114, P5, PT, R6.reuse, R17, RZ ;  /* 0x0000001106727210 */ /* 0x040fe40007fbe0ff */
[C---:B------:R-:W-:Y:S02]  /*9790*/  IADD3 R118, P0, PT, R6.reuse, R117, RZ ;  /* 0x0000007506767210 */ /* 0x040fe40007f1e0ff */
[C---:B------:R-:W-:Y:S02]  /*97a0*/  IADD3 R120, P2, PT, R6.reuse, R119, RZ ;  /* 0x0000007706787210 */ /* 0x040fe40007f5e0ff */
[C---:B------:R-:W-:Y:S02]  /*97b0*/  IADD3 R122, P3, PT, R6.reuse, R121, RZ ;  /* 0x00000079067a7210 */ /* 0x040fe40007f7e0ff */
[----:B------:R-:W-:-:S02]  /*97c0*/  IADD3 R124, P4, PT, R6, R123, RZ ;  /* 0x0000007b067c7210 */ /* 0x000fc40007f9e0ff */
[----:B------:R-:W-:Y:S01]  /*97d0*/  IADD3 R116, P6, PT, R6, R251, RZ ;  /* 0x000000fb06747210 */ /* 0x000fe20007fde0ff */
[----:B------:R-:W-:Y:S01]  /*97e0*/  IMAD.SHL.U32 R6, R167, 0x4, RZ ;  /* 0x00000004a7067824 */ /* 0x000fe200078e00ff */
[-C--:B------:R-:W-:Y:S02]  /*97f0*/  LEA.HI.X.SX32 R113, R17, R115.reuse, 0x1, P5 ;  /* 0x0000007311717211 */ /* 0x080fe400028f0eff */
[-C--:B------:R-:W-:Y:S02]  /*9800*/  LEA.HI.X.SX32 R117, R117, R115.reuse, 0x1, P0 ;  /* 0x0000007375757211 */ /* 0x080fe400000f0eff */
[-C--:B------:R-:W-:Y:S02]  /*9810*/  LEA.HI.X.SX32 R119, R119, R115.reuse, 0x1, P2 ;  /* 0x0000007377777211 */ /* 0x080fe400010f0eff */
[-C--:B------:R-:W-:Y:S02]  /*9820*/  LEA.HI.X.SX32 R121, R121, R115.reuse, 0x1, P3 ;  /* 0x0000007379797211 */ /* 0x080fe400018f0eff */
[----:B------:R-:W-:-:S02]  /*9830*/  LEA.HI.X.SX32 R123, R123, R115, 0x1, P4 ;  /* 0x000000737b7b7211 */ /* 0x000fc400020f0eff */
[----:B------:R-:W-:Y:S02]  /*9840*/  LEA.HI.X.SX32 R115, R251, R115, 0x1, P6 ;  /* 0x00000073fb737211 */ /* 0x000fe400030f0eff */
[----:B------:R-:W-:Y:S02]  /*9850*/  SHF.L.U64.HI R11, R23, 0x2, R168 ;  /* 0x00000002170b7819 */ /* 0x000fe400000102a8 */
[----:B------:R-:W-:Y:S02]  /*9860*/  SHF.L.U64.HI R13, R21, 0x2, R208 ;  /* 0x00000002150d7819 */ /* 0x000fe400000102d0 */
[----:B------:R-:W-:Y:S02]  /*9870*/  SHF.L.U64.HI R15, R19, 0x2, R209 ;  /* 0x00000002130f7819 */ /* 0x000fe400000102d1 */
[C---:B------:R-:W-:Y:S01]  /*9880*/  SHF.L.U64.HI R166, R165.reuse, 0x2, R166 ;  /* 0x00000002a5a67819 */ /* 0x040fe200000102a6 */
[----:B------:R-:W-:Y:S01]  /*9890*/  IMAD.SHL.U32 R165, R165, 0x4, RZ ;  /* 0x00000004a5a57824 */ /* 0x000fe200078e00ff */
        /* <DEDUP_REMOVED lines=38> */
[----:B------:R-:W-:Y:S01]  /*9b00*/  SHF.L.U64.HI R9, R126, 0x2, R169 ;  /* 0x000000027e097819 */ /* 0x000fe200000102a9 */
[----:B------:R-:W-:Y:S01]  /*9b10*/  IMAD.MOV.U32 R126, RZ, RZ, RZ ;  /* 0x000000ffff7e7224 */ /* 0x000fe200078e00ff */
        /* <DEDUP_REMOVED lines=108> */
[----:B------:R-:W-:-:S02]  /*a1e0*/  SHF.L.U64.HI R5, R167, 0x2, R171 ;  /* 0x00000002a7057819 */ /* 0x000fc400000102ab */
[----:B------:R-:W-:-:S07]  /*a1f0*/  SHF.L.U64.HI R7, R127, 0x2, R170 ;  /* 0x000000027f077819 */ /* 0x000fce00000102aa */
.L_x_10:
[----:B------:R-:W-:-:S04]  /*a200*/  DEPBAR.LE SB0, 0x2 ;  /* 0x000080800000791a */ /* 0x000fc80000000000 */
[----:B------:R-:W-:Y:S01]  /*a210*/  UIADD3 UR4, UPT, UPT, UR4, 0x1, URZ ;  /* 0x0000000104047890 */ /* 0x000fe2000fffe0ff */
[----:B------:R-:W-:Y:S01]  /*a220*/  IMAD.U32 R126, R126, -0x80000000, RZ ;  /* 0x800000007e7e7824 */ /* 0x000fe200078e00ff */
[----:B------:R-:W-:Y:S02]  /*a230*/  ULEA UR28, UR34, UR31, 0x3 ;  /* 0x0000001f221c7291 */ /* 0x000fe4000f8e18ff */
[----:B------:R-:W-:Y:S02]  /*a240*/  UISETP.GT.AND UP3, UPT, UR4, 0x2, UPT ;  /* 0x000000020400788c */ /* 0x000fe4000bf64270 */
[----:B------:R-:W-:Y:S02]  /*a250*/  UIADD3 UR28, UPT, UPT, UR28, 0x3c000, URZ ;  /* 0x0003c0001c1c7890 */ /* 0x000fe4000fffe0ff */
[----:B------:R-:W-:Y:S01]  /*a260*/  USEL UR4, UR4, URZ, !UP3 ;  /* 0x000000ff04047287 */ /* 0x000fe2000d800000 */
[----:B------:R-:W-:Y:S06]  /*a270*/  BAR.SYNC.DEFER_BLOCKING 0x0 ;  /* 0x0000000000007b1d */ /* 0x000fec0000010000 */
[----:B------:R-:W-:Y:S05]  /*a280*/  BRA.U UP1, `(.L_x_8) ;  /* 0x0000000501107547 */ /* 0x000fea000b800000 */
[----:B------:R-:W-:Y:S02]  /*a290*/  ULEA UR12, UR4, UR31, 0xe ;  /* 0x0000001f040c7291 */ /* 0x000fe4000f8e70ff */
[----:B------:R-:W-:Y:S02]  /*a2a0*/  ULEA UR9, UR4, UR31, 0x10 ;  /* 0x0000001f04097291 */ /* 0x000fe4000f8e80ff */
[----:B------:R-:W-:Y:S02]  /*a2b0*/  UIADD3 UR12, UPT, UPT, UR12, 0x30000, URZ ;  /* 0x000300000c0c7890 */ /* 0x000fe4000fffe0ff */
[----:B------:R-:W-:Y:S02]  /*a2c0*/  USHF.R.U32.HI UR9, URZ, 0x4, UR9 ;  /* 0x00000004ff097899 */ /* 0x000fe40008011609 */
[----:B------:R-:W-:Y:S02]  /*a2d0*/  USHF.R.U32.HI UR12, URZ, 0x4, UR12 ;  /* 0x00000004ff0c7899 */ /* 0x000fe4000801160c */
[----:B------:R-:W-:-:S02]  /*a2e0*/  USGXT.U32 UR18, UR9, 0xe ;  /* 0x0000000e0912789a */ /* 0x000fc40008000000 */
[----:B------:R-:W-:Y:S01]  /*a2f0*/  USGXT.U32 UR16, UR12, 0xe ;  /* 0x0000000e0c10789a */ /* 0x000fe20008000000 */
[----:B------:R-:W-:Y:S01]  /*a300*/  UMOV UR7, URZ ;  /* 0x000000ff00077c82 */ /* 0x000fe20008000000 */
[----:B------:R-:W-:Y:S02]  /*a310*/  UIADD3 UR14, UP4, UPT, UR18, 0x2, URZ ;  /* 0x00000002120e7890 */ /* 0x000fe4000ff9e0ff */
[----:B------:R-:W-:Y:S01]  /*a320*/  UIADD3 UR12, UP3, UPT, UR16, 0x2, URZ ;  /* 0x00000002100c7890 */ /* 0x000fe2000ff7e0ff */
[----:B------:R-:W-:Y:S01]  /*a330*/  UMOV UR8, URZ ;  /* 0x000000ff00087c82 */ /* 0x000fe20008000000 */
[----:B------:R-:W-:Y:S02]  /*a340*/  UIADD3 UR56, UP6, UPT, UR14, 0x4, URZ ;  /* 0x000000040e387890 */ /* 0x000fe4000ffde0ff */
[----:B------:R-:W-:Y:S02]  /*a350*/  UIADD3.X UR13, UPT, UPT, UR7, 0x40004040, URZ, UP3, !UPT ;  /* 0x40004040070d7890 */ /* 0x000fe40009ffe4ff */
[----:B------:R-:W-:-:S02]  /*a360*/  UIADD3 UR54, UP5, UPT, UR12, 0x2, URZ ;  /* 0x000000020c367890 */ /* 0x000fc4000ffbe0ff */
[----:B------:R-:W-:Y:S02]  /*a370*/  UIADD3.X UR15, UPT, UPT, UR8, 0x40004040, URZ, UP4, !UPT ;  /* 0x40004040080f7890 */ /* 0x000fe4000a7fe4ff */
[----:B------:R-:W-:Y:S02]  /*a380*/  UIADD3 UR52, UP4, UPT, UR14, 0x2, URZ ;  /* 0x000000020e347890 */ /* 0x000fe4000ff9e0ff */
[----:B------:R-:W-:Y:S02]  /*a390*/  UIADD3.X UR55, UPT, UPT, UR13, URZ, URZ, UP5, !UPT ;  /* 0x000000ff0d377290 */ /* 0x000fe4000affe4ff */
[----:B------:R-:W-:Y:S02]  /*a3a0*/  UIADD3 UR60, UP5, UPT, UR12, 0x4, URZ ;  /* 0x000000040c3c7890 */ /* 0x000fe4000ffbe0ff */
[----:B------:R-:W-:Y:S02]  /*a3b0*/  UIADD3 UR58, UP3, UPT, UR14, 0x7fe, URZ ;  /* 0x000007fe0e3a7890 */ /* 0x000fe4000ff7e0ff */
[----:B------:R-:W-:-:S02]  /*a3c0*/  UIADD3.X UR53, UPT, UPT, UR15, URZ, URZ, UP4, !UPT ;  /* 0x000000ff0f357290 */ /* 0x000fc4000a7fe4ff */
[----:B------:R-:W-:Y:S02]  /*a3d0*/  UIADD3 UR62, UP4, UPT, UR14, 0x800, URZ ;  /* 0x000008000e3e7890 */ /* 0x000fe4000ff9e0ff */
[----:B------:R-:W-:Y:S02]  /*a3e0*/  UIADD3.X UR61, UPT, UPT, UR13, URZ, URZ, UP5, !UPT ;  /* 0x000000ff0d3d7290 */ /* 0x000fe4000affe4ff */
[----:B------:R-:W-:Y:S02]  /*a3f0*/  UIADD3.X UR57, UPT, UPT, UR15, URZ, URZ, UP6, !UPT ;  /* 0x000000ff0f397290 */ /* 0x000fe4000b7fe4ff */
[----:B------:R-:W-:Y:S02]  /*a400*/  UIADD3 UR64, UP5, UPT, UR12, 0x1fe, URZ ;  /* 0x000001fe0c407890 */ /* 0x000fe4000ffbe0ff */
[----:B------:R-:W-:Y:S01]  /*a410*/  UIADD3 UR66, UP6, UPT, UR14, 0x802, URZ ;  /* 0x000008020e427890 */ /* 0x000fe2000ffde0ff */
[----:B------:R-:W-:Y:S01]  /*a420*/  UMOV UR8, UR28 ;  /* 0x0000001c00087c82 */ /* 0x000fe20008000000 */
[----:B------:R-:W-:Y:S01]  /*a430*/  UMOV UR9, URZ ;  /* 0x000000ff00097c82 */ /* 0x000fe20008000000 */
[----:B------:R-:W-:-:S02]  /*a440*/  UIADD3.X UR59, UPT, UPT, UR15, URZ, URZ, UP3, !UPT ;  /* 0x000000ff0f3b7290 */ /* 0x000fc40009ffe4ff */
[----:B------:R-:W-:Y:S02]  /*a450*/  UIADD3 UR22, UP3, UPT, UR12, 0x200, URZ ;  /* 0x000002000c167890 */ /* 0x000fe4000ff7e0ff */
[----:B------:R-:W-:Y:S01]  /*a460*/  UIADD3.X UR63, UPT, UPT, UR15, URZ, URZ, UP4, !UPT ;  /* 0x000000ff0f3f7290 */ /* 0x000fe2000a7fe4ff */
[----:B------:R-:W-:Y:S01]  /*a470*/  UMOV UR7, UR8 ;  /* 0x0000000800077c82 */ /* 0x000fe20008000000 */
[----:B------:R-:W-:Y:S02]  /*a480*/  UIADD3.X UR65, UPT, UPT, UR13, URZ, URZ, UP5, !UPT ;  /* 0x000000ff0d417290 */ /* 0x000fe4000affe4ff */
[----:B------:R-:W-:Y:S02]  /*a490*/  UIADD3 UR24, UP4, UPT, UR12, 0x202, URZ ;  /* 0x000002020c187890 */ /* 0x000fe4000ff9e0ff */
[----:B------:R-:W-:Y:S02]  /*a4a0*/  UIADD3.X UR67, UPT, UPT, UR15, URZ, URZ, UP6, !UPT ;  /* 0x000000ff0f437290 */ /* 0x000fe4000b7fe4ff */
[----:B------:R-:W-:-:S02]  /*a4b0*/  UIADD3 UR8, UP5, UPT, UR14, 0x804, URZ ;  /* 0x000008040e087890 */ /* 0x000fc4000ffbe0ff */
[----:B------:R-:W-:Y:S02]  /*a4c0*/  UIADD3 UR26, UP6, UPT, UR12, 0x204, URZ ;  /* 0x000002040c1a7890 */ /* 0x000fe4000ffde0ff */
[----:B------:R-:W-:Y:S02]  /*a4d0*/  UIADD3.X UR23, UPT, UPT, UR13, URZ, URZ, UP3, !UPT ;  /* 0x000000ff0d177290 */ /* 0x000fe40009ffe4ff */
[----:B------:R-:W-:Y:S01]  /*a4e0*/  UIADD3.X UR25, UPT, UPT, UR13, URZ, URZ, UP4, !UPT ;  /* 0x000000ff0d197290 */ /* 0x000fe2000a7fe4ff */
[----:B------:R-:W-:Y:S01]  /*a4f0*/  UMOV UR20, 0x0 ;  /* 0x0000000000147882 */ /* 0x000fe20000000000 */
[----:B------:R-:W-:Y:S01]  /*a500*/  UMOV UR21, 0x4400910 ;  /* 0x0440091000157882 */ /* 0x000fe20000000000 */
[----:B------:R-:W-:Y:S01]  /*a510*/  UMOV UR19, 0x40004040 ;  /* 0x4000404000137882 */ /* 0x000fe20000000000 */
[----:B------:R-:W-:Y:S01]  /*a520*/  UMOV UR17, 0x40004040 ;  /* 0x4000404000117882 */ /* 0x000fe20000000000 */
[----:B------:R-:W-:Y:S01]  /*a530*/  UIADD3.X UR9, UPT, UPT, UR15, URZ, URZ, UP5, !UPT ;  /* 0x000000ff0f097290 */ /* 0x000fe2000affe4ff */
[----:B------:R1:W-:Y:S01]  /*a540*/  UTCHMMA gdesc[UR16], gdesc[UR18], tmem[UR30], tmem[UR20], idesc[UR21], UPT ;  /* 0x00ff1412100075ea */ /* 0x0003e2000b80001e */
[----:B------:R-:W-:Y:S01]  /*a550*/  UIADD3.X UR27, UPT, UPT, UR13, URZ, URZ, UP6, !UPT ;  /* 0x000000ff0d1b7290 */ /* 0x000fe2000b7fe4ff */
[----:B------:R-:W-:Y:S01]  /*a560*/  UMOV UR10, 0x0 ;  /* 0x00000000000a7882 */ /* 0x000fe20000000000 */
[----:B------:R-:W-:Y:S01]  /*a570*/  UMOV UR11, 0x4400910 ;  /* 0x04400910000b7882 */ /* 0x000fe20000000000 */
[----:B------:R-:W-:Y:S01]  /*a580*/  UMOV UR48, 0x0 ;  /* 0x0000000000307882 */ /* 0x000fe20000000000 */
[----:B------:R-:W-:Y:S01]  /*a590*/  UMOV UR49, 0x4400910 ;  /* 0x0440091000317882 */ /* 0x000fe20000000000 */
        /* <DEDUP_REMOVED lines=19> */
.L_x_8:
[----:B------:R-:W2:Y:S01]  /*a6d0*/  SYNCS.PHASECHK.TRANS64.TRYWAIT P0, [UR33], R126 ;  /* 0x0000007eff0075a7 */ /* 0x000ea20008001121 */
[----:B------:R-:W-:Y:S01]  /*a6e0*/  UISETP.GE.AND UP4, UPT, UR6, UR69, UPT ;  /* 0x000000450600728c */ /* 0x000fe2000bf86270 */
[----:B-1----:R-:W-:Y:S01]  /*a6f0*/  UMOV UR7, UR5 ;  /* 0x0000000500077c82 */ /* 0x002fe20008000000 */
[----:B--2---:R-:W-:Y:S09]  /*a700*/  @!P0 BRA `(.L_x_9) ;  /* 0x0000003800c08947 */ /* 0x004ff20003800000 */
.L_x_16:
[C---:B------:R-:W-:Y:S01]  /*a710*/  ISETP.GE.AND P0, PT, R2.reuse, UR32, PT ;  /* 0x0000002002007c0c */ /* 0x040fe2000bf06270 */
[----:B------:R-:W-:Y:S01]  /*a720*/  BAR.SYNC.DEFER_BLOCKING 0x0 ;  /* 0x0000000000007b1d */ /* 0x000fe20000010000 */
[----:B------:R-:W-:Y:S01]  /*a730*/  UIADD3 UR35, UPT, UPT, UR35, 0x1, URZ ;  /* 0x0000000123237890 */ /* 0x000fe2000fffe0ff */
[----:B------:R-:W-:Y:S01]  /*a740*/  PLOP3.LUT P2, PT, PT, PT, UP4, 0x40, 0x4 ;  /* 0x000000000004781c */ /* 0x000fe20003f4e848 */
[----:B------:R-:W-:Y:S01]  /*a750*/  UIADD3 UR34, UPT, UPT, UR34, 0x1, URZ ;  /* 0x0000000122227890 */ /* 0x000fe2000fffe0ff */
[----:B------:R-:W-:Y:S01]  /*a760*/  SEL R126, RZ, 0x4, P0 ;  /* 0x00000004ff7e7807 */ /* 0x000fe20000000000 */
[----:B------:R-:W-:Y:S01]  /*a770*/  UISETP.GT.AND UP3, UPT, UR35, 0x2, UPT ;  /* 0x000000022300788c */ /* 0x000fe2000bf64270 */
[----:B------:R-:W-:Y:S01]  /*a780*/  LOP3.LUT R168, R2, 0x20, RZ, 0xfc, !PT ;  /* 0x0000002002a87812 */ /* 0x000fe200078efcff */
[----:B------:R-:W-:Y:S01]  /*a790*/  UIADD3 UR6, UPT, UPT, UR6, 0x1, URZ ;  /* 0x0000000106067890 */ /* 0x000fe2000fffe0ff */
[----:B------:R-:W-:Y:S01]  /*a7a0*/  SEL R126, R126, RZ, P2 ;  /* 0x000000ff7e7e7207 */ /* 0x000fe20001000000 */
[----:B------:R-:W-:Y:S01]  /*a7b0*/  USEL UR35, UR35, URZ, !UP3 ;  /* 0x000000ff23237287 */ /* 0x000fe2000d800000 */
[----:B------:R-:W-:Y:S01]  /*a7c0*/  LOP3.LUT R169, R3, 0x10, RZ, 0x3c, !PT ;  /* 0x0000001003a97812 */ /* 0x000fe200078e3cff */
[----:B------:R-:W-:Y:S01]  /*a7d0*/  UISETP.GT.AND UP3, UPT, UR34, 0x1, UPT ;  /* 0x000000012200788c */ /* 0x000fe2000bf64270 */
[----:B------:R-:W-:Y:S01]  /*a7e0*/  ISETP.NE.U32.AND P0, PT, R126, RZ, PT ;  /* 0x000000ff7e00720c */ /* 0x000fe20003f05070 */
[----:B------:R-:W-:Y:S01]  /*a7f0*/  ULEA UR5, UR35, UR31, 0xe ;  /* 0x0000001f23057291 */ /* 0x000fe2000f8e70ff */
[----:B------:R-:W-:Y:S01]  /*a800*/  IADD3 R126, P2, PT, R116, UR74, RZ ;  /* 0x0000004a747e7c10 */ /* 0x000fe2000ff5e0ff */
[----:B------:R-:W-:Y:S01]  /*a810*/  USEL UR34, UR34, URZ, !UP3 ;  /* 0x000000ff22227287 */ /* 0x000fe2000d800000 */
[----:B------:R-:W-:-:S02]  /*a820*/  UMOV UR33, UR28 ;  /* 0x0000001c00217c82 */ /* 0x000fc40008000000 */
[----:B------:R-:W-:Y:S01]  /*a830*/  IADD3.X R127, PT, PT, R115, UR37, RZ, P2, !PT ;  /* 0x00000025737f7c10 */ /* 0x000fe200097fe4ff */
[----:B------:R-:W-:Y:S01]  /*a840*/  VIADD R167, R3, UR5 ;  /* 0x0000000503a77c36 */ /* 0x000fe20008000000 */
[----:B------:R-:W-:-:S05]  /*a850*/  PLOP3.LUT P2, PT, PT, PT, UP4, 0x40, 0x4 ;  /* 0x000000000004781c */ /* 0x000fca0003f4e848 */
[----:B------:R-:W-:Y:S01]  /*a860*/  @!PT LDS RZ, [RZ] ;  /* 0x00000000fffff984 */ /* 0x000fe20000000800 */
[----:B------:R-:W-:Y:S01]  /*a870*/  @!PT LDS RZ, [RZ] ;  /* 0x00000000fffff984 */ /* 0x000fe20000000800 */
[----:B------:R-:W-:Y:S01]  /*a880*/  @!PT LDS RZ, [RZ] ;  /* 0x00000000fffff984 */ /* 0x000fe20000000800 */
[----:B------:R1:W-:Y:S01]  /*a890*/  LDGSTS.E [R167+0x30000], desc[UR38][R126.64], P0 ;  /* 0x300000007ea77fae */ /* 0x0003e200081a1026 */
[----:B------:R-:W-:Y:S02]  /*a8a0*/  ISETP.GE.AND P0, PT, R168, UR32, PT ;  /* 0x00000020a8007c0c */ /* 0x000fe4000bf06270 */
[----:B------:R-:W-:Y:S02]  /*a8b0*/  LOP3.LUT R168, R2, 0x4, RZ, 0xfc, !PT ;  /* 0x0000000402a87812 */ /* 0x000fe400078efcff */
[----:B-1----:R-:W-:-:S04]  /*a8c0*/  SEL R126, RZ, 0x4, P0 ;  /* 0x00000004ff7e7807 */ /* 0x002fc80000000000 */
[----:B------:R-:W-:-:S04]  /*a8d0*/  SEL R126, R126, RZ, P2 ;  /* 0x000000ff7e7e7207 */ /* 0x000fc80001000000 */
[----:B------:R-:W-:Y:S02]  /*a8e0*/  ISETP.NE.U32.AND P0, PT, R126, RZ, PT ;  /* 0x000000ff7e00720c */ /* 0x000fe40003f05070 */
[----:B------:R-:W-:-:S04]  /*a8f0*/  IADD3 R126, P2, PT, R100, UR74, RZ ;  /* 0x0000004a647e7c10 */ /* 0x000fc8000ff5e0ff */
[----:B------:R-:W-:Y:S02]  /*a900*/  IADD3.X R127, PT, PT, R99, UR37, RZ, P2, !PT ;  /* 0x00000025637f7c10 */ /* 0x000fe400097fe4ff */
[----:B------:R-:W-:-:S05]  /*a910*/  PLOP3.LUT P2, PT, PT, PT, UP4, 0x40, 0x4 ;  /* 0x000000000004781c */ /* 0x000fca0003f4e848 */
[----:B------:R1:W-:Y:S01]  /*a920*/  LDGSTS.E [R167+0x32000], desc[UR38][R126.64], P0 ;  /* 0x320000007ea77fae */ /* 0x0003e200081a1026 */
[----:B------:R-:W-:Y:S02]  /*a930*/  ISETP.GE.AND P0, PT, R168, UR32, PT ;  /* 0x00000020a8007c0c */ /* 0x000fe4000bf06270 */
[----:B------:R-:W-:Y:S02]  /*a940*/  LOP3.LUT R168, R2, 0x24, RZ, 0xfc, !PT ;  /* 0x0000002402a87812 */ /* 0x000fe400078efcff */
[----:B-1----:R-:W-:Y:S01]  /*a950*/  SEL R126, RZ, 0x4, P0 ;  /* 0x00000004ff7e7807 */ /* 0x002fe20000000000 */
[----:B------:R-:W-:Y:S01]  /*a960*/  VIADD R167, R169, UR5 ;  /* 0x00000005a9a77c36 */ /* 0x000fe20008000000 */
[----:B------:R-:W-:Y:S02]  /*a970*/  LOP3.LUT R169, R3, 0x20, RZ, 0x3c, !PT ;  /* 0x0000002003a97812 */ /* 0x000fe400078e3cff */
        /* <DEDUP_REMOVED lines=119> */
[----:B------:R-:W-:Y:S02]  /*b0f0*/  ULEA UR5, UR35, UR31, 0x10 ;  /* 0x0000001f23057291 */ /* 0x000fe4000f8e80ff */
[----:B------:R-:W-:-:S04]  /*b100*/  SEL R126, R126, RZ, P2 ;  /* 0x000000ff7e7e7207 */ /* 0x000fc80001000000 */
[----:B------:R-:W-:Y:S02]  /*b110*/  ISETP.NE.U32.AND P0, PT, R126, RZ, PT ;  /* 0x000000ff7e00720c */ /* 0x000fe40003f05070 */
[----:B------:R-:W-:-:S04]  /*b120*/  IADD3 R126, P2, PT, R102, UR74, RZ ;  /* 0x0000004a667e7c10 */ /* 0x000fc8000ff5e0ff */
[----:B------:R-:W-:Y:S02]  /*b130*/  IADD3.X R127, PT, PT, R101, UR37, RZ, P2, !PT ;  /* 0x00000025657f7c10 */ /* 0x000fe400097fe4ff */
[----:B------:R-:W-:-:S05]  /*b140*/  PLOP3.LUT P2, PT, PT, PT, UP4, 0x40, 0x4 ;  /* 0x000000000004781c */ /* 0x000fca0003f4e848 */
[----:B------:R1:W-:Y:S01]  /*b150*/  LDGSTS.E [R167+0x30000], desc[UR38][R126.64], P0 ;  /* 0x300000007ea77fae */ /* 0x0003e200081a1026 */
[----:B------:R-:W-:Y:S02]  /*b160*/  ISETP.GE.AND P0, PT, R168, UR32, PT ;  /* 0x00000020a8007c0c */ /* 0x000fe4000bf06270 */
[----:B------:R-:W2:Y:S02]  /*b170*/  S2R R168, SR_TID.X ;  /* 0x0000000000a87919 */ /* 0x000ea40000002100 */
[----:B-1----:R-:W-:-:S04]  /*b180*/  SEL R126, RZ, 0x4, P0 ;  /* 0x00000004ff7e7807 */ /* 0x002fc80000000000 */
[----:B------:R-:W-:-:S04]  /*b190*/  SEL R126, R126, RZ, P2 ;  /* 0x000000ff7e7e7207 */ /* 0x000fc80001000000 */
[----:B------:R-:W-:Y:S02]  /*b1a0*/  ISETP.NE.U32.AND P0, PT, R126, RZ, PT ;  /* 0x000000ff7e00720c */ /* 0x000fe40003f05070 */
[----:B------:R-:W-:Y:S01]  /*b1b0*/  IADD3 R126, P2, PT, R118, UR74, RZ ;  /* 0x0000004a767e7c10 */ /* 0x000fe2000ff5e0ff */
[----:B------:R-:W-:-:S03]  /*b1c0*/  UIADD3 UR74, UP5, UPT, UR74, UR71, URZ ;  /* 0x000000474a4a7290 */ /* 0x000fc6000ffbe0ff */
[----:B------:R-:W-:Y:S01]  /*b1d0*/  IADD3.X R127, PT, PT, R117, UR37, RZ, P2, !PT ;  /* 0x00000025757f7c10 */ /* 0x000fe200097fe4ff */
[----:B------:R-:W-:Y:S01]  /*b1e0*/  UIADD3.X UR37, UPT, UPT, UR37, UR70, URZ, UP5, !UPT ;  /* 0x0000004625257290 */ /* 0x000fe2000affe4ff */
[----:B------:R-:W-:-:S05]  /*b1f0*/  PLOP3.LUT P2, PT, PT, PT, UP4, 0x40, 0x4 ;  /* 0x000000000004781c */ /* 0x000fca0003f4e848 */
[----:B------:R1:W-:Y:S01]  /*b200*/  LDGSTS.E [R167+0x32000], desc[UR38][R126.64], P0 ;  /* 0x320000007ea77fae */ /* 0x0003e200081a1026 */
[----:B--2---:R-:W-:-:S03]  /*b210*/  LOP3.LUT R168, R168, 0x3f, RZ, 0xc0, !PT ;  /* 0x0000003fa8a87812 */ /* 0x004fc600078ec0ff */
[----:B------:R-:W0:Y:S01]  /*b220*/  LDGDEPBAR ;  /* 0x00000000000079af */ /* 0x000e220000000000 */
[----:B------:R-:W-:Y:S01]  /*b230*/  ISETP.GE.AND P0, PT, R168, UR32, PT ;  /* 0x00000020a8007c0c */ /* 0x000fe2000bf06270 */
[----:B------:R-:W-:Y:S01]  /*b240*/  UIADD3 UR32, UPT, UPT, UR32, -0x40, URZ ;  /* 0xffffffc020207890 */ /* 0x000fe2000fffe0ff */
[C---:B------:R-:W-:Y:S02]  /*b250*/  LOP3.LUT R168, R4.reuse, 0x40, RZ, 0x3c, !PT ;  /* 0x0000004004a87812 */ /* 0x040fe400078e3cff */
[----:B-1----:R-:W-:Y:S01]  /*b260*/  SEL R126, RZ, 0x4, P0 ;  /* 0x00000004ff7e7807 */ /* 0x002fe20000000000 */
[----:B------:R-:W-:-:S03]  /*b270*/  VIADD R167, R4, UR5 ;  /* 0x0000000504a77c36 */ /* 0x000fc60008000000 */
[----:B------:R-:W-:-:S04]  /*b280*/  SEL R126, R126, RZ, P2 ;  /* 0x000000ff7e7e7207 */ /* 0x000fc80001000000 */
[----:B------:R-:W-:Y:S02]  /*b290*/  ISETP.NE.U32.AND P0, PT, R126, RZ, PT ;  /* 0x000000ff7e00720c */ /* 0x000fe40003f05070 */
[----:B------:R-:W-:-:S04]  /*b2a0*/  IADD3 R126, P2, PT, R92, UR68, RZ ;  /* 0x000000445c7e7c10 */ /* 0x000fc8000ff5e0ff */
[----:B------:R-:W-:-:S07]  /*b2b0*/  IADD3.X R127, PT, PT, R91, UR36, RZ, P2, !PT ;  /* 0x000000245b7f7c10 */ /* 0x000fce00097fe4ff */
[----:B------:R1:W-:Y:S02]  /*b2c0*/  LDGSTS.E [R167], desc[UR38][R126.64], P0 ;  /* 0x000000007ea77fae */ /* 0x0003e400081a1026 */
[----:B-1----:R-:W-:-:S04]  /*b2d0*/  IADD3 R126, P2, PT, R88, UR68, RZ ;  /* 0x00000044587e7c10 */ /* 0x002fc8000ff5e0ff */
[----:B------:R-:W-:-:S05]  /*b2e0*/  IADD3.X R127, PT, PT, R87, UR36, RZ, P2, !PT ;  /* 0x00000024577f7c10 */ /* 0x000fca00097fe4ff */
[----:B------:R1:W-:Y:S02]  /*b2f0*/  LDGSTS.E [R167+0x400], desc[UR38][R126.64], P0 ;  /* 0x004000007ea77fae */ /* 0x0003e400081a1026 */
        /* <DEDUP_REMOVED lines=90> */
[----:B-1----:R-:W-:Y:S01]  /*b8a0*/  IADD3 R126, P2, PT, R90, UR68, RZ ;  /* 0x000000445a7e7c10 */ /* 0x002fe2000ff5e0ff */
[----:B------:R-:W-:Y:S01]  /*b8b0*/  VIADD R167, R168, UR5 ;  /* 0x00000005a8a77c36 */ /* 0x000fe20008000000 */
[----:B------:R-:W-:Y:S02]  /*b8c0*/  USEL UR5, URZ, 0x1, !UP3 ;  /* 0x00000001ff057887 */ /* 0x000fe4000d800000 */
[----:B------:R-:W-:Y:S01]  /*b8d0*/  IADD3.X R127, PT, PT, R89, UR36, RZ, P2, !PT ;  /* 0x00000024597f7c10 */ /* 0x000fe200097fe4ff */
[----:B------:R-:W-:Y:S02]  /*b8e0*/  UISETP.NE.U32.AND UP3, UPT, UR72, UR6, UPT ;  /* 0x000000064800728c */ /* 0x000fe4000bf65070 */
[----:B------:R-:W-:Y:S02]  /*b8f0*/  ULOP3.LUT UR5, UR7, UR5, URZ, 0x3c, !UPT ;  /* 0x0000000507057292 */ /* 0x000fe4000f8e3cff */
        /* <DEDUP_REMOVED lines=92> */
[----:B------:R-:W-:-:S03]  /*bec0*/  UIADD3 UR68, UP4, UPT, UR68, UR73, URZ ;  /* 0x0000004944447290 */ /* 0x000fc6000ff9e0ff */
[----:B------:R-:W-:Y:S01]  /*bed0*/  IADD3.X R127, PT, PT, R166, UR36, RZ, P2, !PT ;  /* 0x00000024a67f7c10 */ /* 0x000fe200097fe4ff */
[----:B------:R-:W-:-:S04]  /*bee0*/  UIADD3.X UR36, UPT, UPT, UR36, UR75, URZ, UP4, !UPT ;  /* 0x0000004b24247290 */ /* 0x000fc8000a7fe4ff */
[----:B------:R1:W-:Y:S04]  /*bef0*/  LDGSTS.E [R167+0x7e00], desc[UR38][R126.64], P0 ;  /* 0x07e000007ea77fae */ /* 0x0003e800081a1026 */
[----:B------:R-:W0:Y:S01]  /*bf00*/  LDGDEPBAR ;  /* 0x00000000000079af */ /* 0x000e220000000000 */
[----:B-1----:R-:W-:Y:S01]  /*bf10*/  IMAD.U32 R126, RZ, RZ, UR7 ;  /* 0x00000007ff7e7e24 */ /* 0x002fe2000f8e00ff */
[----:B------:R-:W-:Y:S06]  /*bf20*/  BRA.U UP3, `(.L_x_10) ;  /* 0xffffffe103b47547 */ /* 0x000fec000b83ffff */
.L_x_7:
[----:B------:R-:W1:Y:S01]  /*bf30*/  LDCU.128 UR8, c[0x0][0x390] ;  /* 0x00007200ff0877ac */ /* 0x000e620008000c00 */
[----:B------:R-:W-:Y:S05]  /*bf40*/  BRA.U !UP2, `(.L_x_11) ;  /* 0x000000010a107547 */ /* 0x000fea000b800000 */
[----:B------:R-:W-:-:S06]  /*bf50*/  USHF.L.U32 UR7, UR7, 0x1f, URZ ;  /* 0x0000001f07077899 */ /* 0x000fcc00080006ff */
[----:B------:R-:W-:-:S04]  /*bf60*/  IMAD.U32 R2, RZ, RZ, UR7 ;  /* 0x00000007ff027e24 */ /* 0x000fc8000f8e00ff */
[----:B------:R-:W2:Y:S02]  /*bf70*/  SYNCS.PHASECHK.TRANS64.TRYWAIT P0, [UR28], R2 ;  /* 0x00000002ff0075a7 */ /* 0x000ea4000800111c */
[----:B--2---:R-:W-:Y:S05]  /*bf80*/  @!P0 BRA `(.L_x_12) ;  /* 0x0000002000ac8947 */ /* 0x004fea0003800000 */
.L_x_11:
[----:B---3--:R-:W2:Y:S01]  /*bf90*/  LDL.LU R70, [R1+0xa4] ;  /* 0x0000a40001467983 */ /* 0x008ea20000300800 */
[----:B------:R-:W-:-:S04]  /*bfa0*/  DEPBAR.LE SB0, 0x0 ;  /* 0x000080000000791a */ /* 0x000fc80000000000 */
[----:B------:R-:W3:Y:S01]  /*bfb0*/  LDL.LU R84, [R1+0x38] ;  /* 0x0000380001547983 */ /* 0x000ee20000300800 */
[----:B------:R-:W4:Y:S01]  /*bfc0*/  LDCU UR4, c[0x0][0x3b4] ;  /* 0x00007680ff0477ac */ /* 0x000f220008000800 */
[----:B------:R-:W-:Y:S06]  /*bfd0*/  BAR.SYNC.DEFER_BLOCKING 0x0 ;  /* 0x0000000000007b1d */ /* 0x000fec0000010000 */
[----:B------:R-:W5:Y:S01]  /*bfe0*/  S2R R71, SR_TID.X ;  /* 0x0000000000477919 */ /* 0x000f620000002100 */
[----:B------:R-:W4:Y:S04]  /*bff0*/  LDL.LU R83, [R1+0x34] ;  /* 0x0000340001537983 */ /* 0x000f280000300800 */
[----:B------:R-:W4:Y:S04]  /*c000*/  LDL.LU R82, [R1+0x30] ;  /* 0x0000300001527983 */ /* 0x000f280000300800 */
[----:B------:R-:W4:Y:S01]  /*c010*/  LDL.LU R81, [R1+0x2c] ;  /* 0x00002c0001517983 */ /* 0x000f220000300800 */
[----:B------:R-:W1:Y:S02]  /*c020*/  @!P1 SYNCS.CCTL.IV [UR31+0x3c000] ;  /* 0x03c00000ff0099b1 */ /* 0x000e64000800001f */
[----:B-1----:R-:W-:Y:S06]  /*c030*/  BAR.SYNC.DEFER_BLOCKING 0x0 ;  /* 0x0000000000007b1d */ /* 0x002fec0000010000 */
[----:B------:R-:W-:Y:S01]  /*c040*/  LDTM.16dp32bit_t0_t15.x64 R4, tmem[UR29] ;  /* 0x0000001d000479ee */ /* 0x000fe20008b00000 */
[----:B------:R-:W1:Y:S01]  /*c050*/  LDTM.16dp32bit_t16_t31.x64 R4, tmem[UR29+0x40] ;  /* 0x0000401d000479ee */ /* 0x000e620008b20000 */
[----:B-----5:R-:W-:-:S02]  /*c060*/  IMAD.SHL.U32 R3, R71, 0x40, RZ ;  /* 0x0000004047037824 */ /* 0x020fc400078e00ff */
[----:B------:R-:W-:-:S03]  /*c070*/  IMAD.SHL.U32 R2, R71, 0x100, RZ ;  /* 0x0000010047027824 */ /* 0x000fc600078e00ff */
[----:B------:R-:W-:Y:S01]  /*c080*/  LOP3.LUT R69, R3, 0x2000, RZ, 0xc0, !PT ;  /* 0x0000200003457812 */ /* 0x000fe200078ec0ff */
[C---:B------:R-:W-:Y:S01]  /*c090*/  IMAD.SHL.U32 R3, R71.reuse, 0x8, RZ ;  /* 0x0000000847037824 */ /* 0x040fe200078e00ff */
[----:B------:R-:W-:Y:S01]  /*c0a0*/  LOP3.LUT R68, R2, 0x1000, RZ, 0xc0, !PT ;  /* 0x0000100002447812 */ /* 0x000fe200078ec0ff */
[----:B------:R-:W-:Y:S01]  /*c0b0*/  IMAD.SHL.U32 R2, R71, 0x10, RZ ;  /* 0x0000001047027824 */ /* 0x000fe200078e00ff */
[----:B------:R-:W5:Y:S01]  /*c0c0*/  @!P1 SYNCS.CCTL.IV [UR31+0x3c008] ;  /* 0x03c00800ff0099b1 */ /* 0x000f62000800001f */
[----:B------:R-:W-:Y:S01]  /*c0d0*/  NOP ;  /* 0x0000000000007918 */ /* 0x000fe20000000000 */
[----:B------:R-:W-:Y:S02]  /*c0e0*/  IADD3 R69, PT, PT, R69, UR31, R68 ;  /* 0x0000001f45457c10 */ /* 0x000fe4000fffe044 */
[----:B------:R-:W-:Y:S02]  /*c0f0*/  LOP3.LUT R68, R3, 0x300, RZ, 0xc0, !PT ;  /* 0x0000030003447812 */ /* 0x000fe400078ec0ff */
[----:B------:R-:W-:Y:S01]  /*c100*/  LOP3.LUT R3, R2, 0xf0, RZ, 0xc0, !PT ;  /* 0x000000f002037812 */ /* 0x000fe200078ec0ff */
[----:B-1----:R-:W-:-:S03]  /*c110*/  IMAD.MOV.U32 R71, RZ, RZ, R16 ;  /* 0x000000ffff477224 */ /* 0x002fc600078e0010 */
[----:B------:R-:W-:Y:S01]  /*c120*/  IADD3 R80, PT, PT, R68, R69, R3 ;  /* 0x0000004544507210 */ /* 0x000fe20007ffe003 */
[----:B------:R-:W-:Y:S02]  /*c130*/  IMAD.MOV.U32 R75, RZ, RZ, R17 ;  /* 0x000000ffff4b7224 */ /* 0x000fe400078e0011 */
[----:B------:R-:W-:Y:S02]  /*c140*/  IMAD.MOV.U32 R79, RZ, RZ, R18 ;  /* 0x000000ffff4f7224 */ /* 0x000fe400078e0012 */
[----:B------:R-:W-:Y:S02]  /*c150*/  IMAD.MOV.U32 R68, RZ, RZ, R4 ;  /* 0x000000ffff447224 */ /* 0x000fe400078e0004 */
[----:B------:R-:W-:Y:S02]  /*c160*/  IMAD.MOV.U32 R69, RZ, RZ, R8 ;  /* 0x000000ffff457224 */ /* 0x000fe400078e0008 */
[----:B------:R-:W-:Y:S02]  /*c170*/  IMAD.MOV.U32 R72, RZ, RZ, R5 ;  /* 0x000000ffff487224 */ /* 0x000fe400078e0005 */
[----:B------:R-:W-:-:S02]  /*c180*/  IMAD.MOV.U32 R73, RZ, RZ, R9 ;  /* 0x000000ffff497224 */ /* 0x000fc400078e0009 */
[----:B------:R-:W-:Y:S02]  /*c190*/  IMAD.MOV.U32 R74, RZ, RZ, R13 ;  /* 0x000000ffff4a7224 */ /* 0x000fe400078e000d */
[----:B------:R-:W-:Y:S02]  /*c1a0*/  IMAD.MOV.U32 R76, RZ, RZ, R6 ;  /* 0x000000ffff4c7224 */ /* 0x000fe400078e0006 */
[----:B------:R-:W-:Y:S02]  /*c1b0*/  IMAD.MOV.U32 R77, RZ, RZ, R10 ;  /* 0x000000ffff4d7224 */ /* 0x000fe400078e000a */
[----:B------:R-:W-:Y:S02]  /*c1c0*/  IMAD.MOV.U32 R78, RZ, RZ, R14 ;  /* 0x000000ffff4e7224 */ /* 0x000fe400078e000e */
[----:B------:R-:W-:Y:S02]  /*c1d0*/  IMAD.MOV.U32 R16, RZ, RZ, R7 ;  /* 0x000000ffff107224 */ /* 0x000fe400078e0007 */
[----:B------:R-:W-:-:S02]  /*c1e0*/  IMAD.MOV.U32 R17, RZ, RZ, R11 ;  /* 0x000000ffff117224 */ /* 0x000fc400078e000b */
[----:B------:R-:W-:Y:S01]  /*c1f0*/  IMAD.MOV.U32 R18, RZ, RZ, R15 ;  /* 0x000000ffff127224 */ /* 0x000fe200078e000f */
[----:B-----5:R-:W-:Y:S04]  /*c200*/  STS.128 [R80+0x400], R72 ;  /* 0x0004004850007388 */ /* 0x020fe80000000c00 */
[----:B------:R1:W-:Y:S04]  /*c210*/  STS.128 [R80+0x800], R76 ;  /* 0x0008004c50007388 */ /* 0x0003e80000000c00 */
[----:B------:R-:W-:Y:S01]  /*c220*/  STS.128 [R80+0xc00], R16 ;  /* 0x000c001050007388 */ /* 0x000fe20000000c00 */
[----:B------:R-:W-:Y:S01]  /*c230*/  LOP3.LUT R3, R2, 0xff0, RZ, 0xc0, !PT ;  /* 0x00000ff002037812 */ /* 0x000fe200078ec0ff */
[----:B------:R-:W-:-:S02]  /*c240*/  IMAD.MOV.U32 R7, RZ, RZ, R32 ;  /* 0x000000ffff077224 */ /* 0x000fc400078e0020 */
[----:B------:R-:W-:Y:S02]  /*c250*/  IMAD.MOV.U32 R11, RZ, RZ, R33 ;  /* 0x000000ffff0b7224 */ /* 0x000fe400078e0021 */
[----:B------:R-:W-:Y:S02]  /*c260*/  IMAD.MOV.U32 R15, RZ, RZ, R34 ;  /* 0x000000ffff0f7224 */ /* 0x000fe400078e0022 */
[----:B------:R-:W-:Y:S02]  /*c270*/  IMAD.MOV.U32 R4, RZ, RZ, R20 ;  /* 0x000000ffff047224 */ /* 0x000fe400078e0014 */
[----:B------:R-:W-:Y:S02]  /*c280*/  IMAD.MOV.U32 R5, RZ, RZ, R24 ;  /* 0x000000ffff057224 */ /* 0x000fe400078e0018 */
[----:B------:R-:W-:Y:S01]  /*c290*/  IMAD.MOV.U32 R6, RZ, RZ, R28 ;  /* 0x000000ffff067224 */ /* 0x000fe200078e001c */
[----:B-1----:R-:W5:Y:S01]  /*c2a0*/  LDL.LU R78, [R1+0x28] ;  /* 0x00002800014e7983 */ /* 0x002f620000300800 */
[----:B------:R-:W-:Y:S01]  /*c2b0*/  IMAD.MOV.U32 R8, RZ, RZ, R21 ;  /* 0x000000ffff087224 */ /* 0x000fe200078e0015 */
[----:B------:R-:W1:Y:S01]  /*c2c0*/  LDC R77, c[0x0][0x3b8] ;  /* 0x0000ee00ff4d7b82 */ /* 0x000e620000000800 */
[----:B------:R-:W-:Y:S01]  /*c2d0*/  IMAD.MOV.U32 R9, RZ, RZ, R25 ;  /* 0x000000ffff097224 */ /* 0x000fe200078e0019 */
[----:B------:R-:W4:Y:S01]  /*c2e0*/  LDL.LU R76, [R1+0x24] ;  /* 0x00002400014c7983 */ /* 0x000f220000300800 */
[----:B------:R-:W-:-:S02]  /*c2f0*/  IMAD.MOV.U32 R10, RZ, RZ, R29 ;  /* 0x000000ffff0a7224 */ /* 0x000fc400078e001d */
[----:B------:R-:W-:Y:S02]  /*c300*/  IMAD.MOV.U32 R13, RZ, RZ, R26 ;  /* 0x000000ffff0d7224 */ /* 0x000fe400078e001a */
[----:B------:R-:W-:Y:S02]  /*c310*/  IMAD.MOV.U32 R14, RZ, RZ, R30 ;  /* 0x000000ffff0e7224 */ /* 0x000fe400078e001e */
[----:B------:R-:W-:Y:S02]  /*c320*/  IMAD.MOV.U32 R32, RZ, RZ, R23 ;  /* 0x000000ffff207224 */ /* 0x000fe400078e0017 */
[----:B------:R-:W-:Y:S02]  /*c330*/  IMAD.MOV.U32 R33, RZ, RZ, R27 ;  /* 0x000000ffff217224 */ /* 0x000fe400078e001b */
[----:B------:R-:W-:Y:S01]  /*c340*/  IMAD.MOV.U32 R34, RZ, RZ, R31 ;  /* 0x000000ffff227224 */ /* 0x000fe200078e001f */
[----:B---3--:R-:W-:-:S04]  /*c350*/  ISETP.GE.AND P0, PT, R84, UR10, PT ;  /* 0x0000000a54007c0c */ /* 0x008fc8000bf06270 */
[----:B--2---:R-:W-:Y:S01]  /*c360*/  ISETP.LT.AND P2, PT, R70, UR11, !P0 ;  /* 0x0000000b46007c0c */ /* 0x004fe2000c741270 */
[----:B------:R-:W-:-:S05]  /*c370*/  IMAD.MOV.U32 R70, RZ, RZ, R12 ;  /* 0x000000ffff467224 */ /* 0x000fca00078e000c */
[----:B------:R-:W-:Y:S01]  /*c380*/  STS.128 [R80], R68 ;  /* 0x0000004450007388 */ /* 0x000fe20000000c00 */
[----:B------:R-:W-:Y:S01]  /*c390*/  BAR.SYNC.DEFER_BLOCKING 0x0 ;  /* 0x0000000000007b1d */ /* 0x000fe20000010000 */
[----:B------:R-:W-:-:S05]  /*c3a0*/  IMAD.MOV.U32 R12, RZ, RZ, R22 ;  /* 0x000000ffff0c7224 */ /* 0x000fca00078e0016 */
[----:B------:R-:W2:Y:S04]  /*c3b0*/  LDS.128 R16, [R3+UR31] ;  /* 0x0000001f03107984 */ /* 0x000ea80008000c00 */
[----:B------:R-:W-:Y:S04]  /*c3c0*/  LDS.128 R28, [R3+UR31+0x1000] ;  /* 0x0010001f031c7984 */ /* 0x000fe80008000c00 */
[----:B------:R-:W-:Y:S04]  /*c3d0*/  LDS.128 R24, [R3+UR31+0x2000] ;  /* 0x0020001f03187984 */ /* 0x000fe80008000c00 */
[----:B------:R-:W-:Y:S01]  /*c3e0*/  LDS.128 R20, [R2+UR31+0x3000] ;  /* 0x0030001f02147984 */ /* 0x000fe20008000c00 */
[----:B------:R-:W-:Y:S06]  /*c3f0*/  BAR.SYNC.DEFER_BLOCKING 0x0 ;  /* 0x0000000000007b1d */ /* 0x000fec0000010000 */
[----:B------:R3:W-:Y:S04]  /*c400*/  STS.128 [R80], R4 ;  /* 0x0000000450007388 */ /* 0x0007e80000000c00 */
[----:B------:R1:W-:Y:S04]  /*c410*/  STS.128 [R80+0x400], R8 ;  /* 0x0004000850007388 */ /* 0x0003e80000000c00 */
[----:B------:R2:W-:Y:S04]  /*c420*/  STS.128 [R80+0x800], R12 ;  /* 0x0008000c50007388 */ /* 0x0005e80000000c00 */
[----:B------:R-:W-:Y:S01]  /*c430*/  STS.128 [R80+0xc00], R32 ;  /* 0x000c002050007388 */ /* 0x000fe20000000c00 */
[----:B------:R-:W-:Y:S01]  /*c440*/  BAR.SYNC.DEFER_BLOCKING 0x0 ;  /* 0x0000000000007b1d */ /* 0x000fe20000010000 */
[----:B---3--:R-:W-:-:S02]  /*c450*/  IMAD.MOV.U32 R7, RZ, RZ, R48 ;  /* 0x000000ffff077224 */ /* 0x008fc400078e0030 */
[----:B------:R-:W-:Y:S02]  /*c460*/  IMAD.MOV.U32 R4, RZ, RZ, R36 ;  /* 0x000000ffff047224 */ /* 0x000fe400078e0024 */
[----:B-1----:R-:W-:Y:S02]  /*c470*/  IMAD.MOV.U32 R11, RZ, RZ, R49 ;  /* 0x000000ffff0b7224 */ /* 0x002fe400078e0031 */
[----:B------:R-:W-:Y:S02]  /*c480*/  IMAD.MOV.U32 R5, RZ, RZ, R40 ;  /* 0x000000ffff057224 */ /* 0x000fe400078e0028 */
[----:B--2---:R-:W-:Y:S02]  /*c490*/  IMAD.MOV.U32 R15, RZ, RZ, R50 ;  /* 0x000000ffff0f7224 */ /* 0x004fe400078e0032 */
[----:B------:R-:W-:Y:S02]  /*c4a0*/  IMAD.MOV.U32 R6, RZ, RZ, R44 ;  /* 0x000000ffff067224 */ /* 0x000fe400078e002c */
[----:B------:R-:W-:-:S02]  /*c4b0*/  IMAD.MOV.U32 R8, RZ, RZ, R37 ;  /* 0x000000ffff087224 */ /* 0x000fc400078e0025 */
[----:B------:R-:W-:Y:S02]  /*c4c0*/  IMAD.MOV.U32 R9, RZ, RZ, R41 ;  /* 0x000000ffff097224 */ /* 0x000fe400078e0029 */
[----:B------:R-:W-:Y:S02]  /*c4d0*/  IMAD.MOV.U32 R10, RZ, RZ, R45 ;  /* 0x000000ffff0a7224 */ /* 0x000fe400078e002d */
[----:B------:R-:W-:Y:S02]  /*c4e0*/  IMAD.MOV.U32 R12, RZ, RZ, R38 ;  /* 0x000000ffff0c7224 */ /* 0x000fe400078e0026 */
[----:B------:R-:W-:Y:S02]  /*c4f0*/  IMAD.MOV.U32 R13, RZ, RZ, R42 ;  /* 0x000000ffff0d7224 */ /* 0x000fe400078e002a */
[----:B------:R-:W-:Y:S01]  /*c500*/  IMAD.MOV.U32 R14, RZ, RZ, R46 ;  /* 0x000000ffff0e7224 */ /* 0x000fe200078e002e */
[----:B------:R-:W-:Y:S01]  /*c510*/  LDS.128 R32, [R2+UR31+0x3000] ;  /* 0x0030001f02207984 */ /* 0x000fe20008000c00 */
[----:B------:R-:W-:-:S02]  /*c520*/  IMAD.MOV.U32 R48, RZ, RZ, R39 ;  /* 0x000000ffff307224 */ /* 0x000fc400078e0027 */
[----:B------:R-:W-:Y:S01]  /*c530*/  IMAD.MOV.U32 R49, RZ, RZ, R43 ;  /* 0x000000ffff317224 */ /* 0x000fe200078e002b */
[----:B------:R-:W-:Y:S01]  /*c540*/  LDS.128 R36, [R3+UR31+0x2000] ;  /* 0x0020001f03247984 */ /* 0x000fe20008000c00 */
[----:B------:R-:W-:-:S03]  /*c550*/  IMAD.MOV.U32 R50, RZ, RZ, R47 ;  /* 0x000000ffff327224 */ /* 0x000fc600078e002f */
[----:B------:R-:W1:Y:S04]  /*c560*/  LDS.128 R44, [R3+UR31] ;  /* 0x0000001f032c7984 */ /* 0x000e680008000c00 */
[----:B------:R-:W-:Y:S01]  /*c570*/  LDS.128 R40, [R3+UR31+0x1000] ;  /* 0x0010001f03287984 */ /* 0x000fe20008000c00 */
[----:B------:R-:W-:Y:S06]  /*c580*/  BAR.SYNC.DEFER_BLOCKING 0x0 ;  /* 0x0000000000007b1d */ /* 0x000fec0000010000 */
[----:B------:R-:W-:Y:S04]  /*c590*/  STS.128 [R80], R4 ;  /* 0x0000000450007388 */ /* 0x000fe80000000c00 */
[----:B------:R2:W-:Y:S04]  /*c5a0*/  STS.128 [R80+0x400], R8 ;  /* 0x0004000850007388 */ /* 0x0005e80000000c00 */
[----:B------:R-:W-:Y:S04]  /*c5b0*/  STS.128 [R80+0x800], R12 ;  /* 0x0008000c50007388 */ /* 0x000fe80000000c00 */
[----:B------:R-:W-:Y:S01]  /*c5c0*/  STS.128 [R80+0xc00], R48 ;  /* 0x000c003050007388 */ /* 0x000fe20000000c00 */
[----:B------:R-:W-:Y:S01]  /*c5d0*/  BAR.SYNC.DEFER_BLOCKING 0x0 ;  /* 0x0000000000007b1d */ /* 0x000fe20000010000 */
[----:B--2---:R-:W-:-:S05]  /*c5e0*/  IMAD.MOV.U32 R10, RZ, RZ, R61 ;  /* 0x000000ffff0a7224 */ /* 0x004fca00078e003d */
[----:B------:R-:W2:Y:S01]  /*c5f0*/  LDL.LU R61, [R1+0x20] ;  /* 0x00002000013d7983 */ /* 0x000ea20000300800 */
[----:B------:R-:W-:-:S03]  /*c600*/  IMAD.MOV.U32 R6, RZ, RZ, R60 ;  /* 0x000000ffff067224 */ /* 0x000fc600078e003c */
[----:B------:R-:W3:Y:S04]  /*c610*/  LDL.LU R60, [R1+0x1c] ;  /* 0x00001c00013c7983 */ /* 0x000ee80000300800 */
[----:B------:R-:W1:Y:S04]  /*c620*/  LDS.128 R12, [R3+UR31] ;  /* 0x0000001f030c7984 */ /* 0x000e680008000c00 */
[----:B------:R-:W-:Y:S04]  /*c630*/  LDS.128 R48, [R3+UR31+0x1000] ;  /* 0x0010001f03307984 */ /* 0x000fe80008000c00 */
[----:B------:R-:W-:Y:S04]  /*c640*/  LDS.128 R68, [R3+UR31+0x2000] ;  /* 0x0020001f03447984 */ /* 0x000fe80008000c00 */
[----:B------:R-:W-:Y:S01]  /*c650*/  LDS.128 R72, [R2+UR31+0x3000] ;  /* 0x0030001f02487984 */ /* 0x000fe20008000c00 */
[----:B------:R-:W-:-:S02]  /*c660*/  IMAD.MOV.U32 R4, RZ, RZ, R52 ;  /* 0x000000ffff047224 */ /* 0x000fc400078e0034 */
[----:B------:R-:W-:Y:S02]  /*c670*/  IMAD.MOV.U32 R5, RZ, RZ, R56 ;  /* 0x000000ffff057224 */ /* 0x000fe400078e0038 */
[----:B------:R-:W-:Y:S01]  /*c680*/  IMAD.MOV.U32 R7, RZ, RZ, R64 ;  /* 0x000000ffff077224 */ /* 0x000fe200078e0040 */
[----:B------:R-:W-:Y:S06]  /*c690*/  BAR.SYNC.DEFER_BLOCKING 0x0 ;  /* 0x0000000000007b1d */ /* 0x000fec0000010000 */
[----:B------:R-:W3:Y:S04]  /*c6a0*/  LDL.LU R56, [R1+0x18] ;  /* 0x0000180001387983 */ /* 0x000ee80000300800 */
[----:B------:R4:W-:Y:S02]  /*c6b0*/  STS.128 [R80], R4 ;  /* 0x0000000450007388 */ /* 0x0009e40000000c00 */
[----:B----4-:R-:W-:-:S02]  /*c6c0*/  IMAD.MOV.U32 R5, RZ, RZ, R58 ;  /* 0x000000ffff057224 */ /* 0x010fc400078e003a */
[----:B------:R-:W4:Y:S01]  /*c6d0*/  LDL.LU R58, [R1+0x14] ;  /* 0x00001400013a7983 */ /* 0x000f220000300800 */
        /* <DEDUP_REMOVED lines=8> */
[----:B------:R-:W-:Y:S01]  /*c760*/  IMAD.MOV.U32 R66, RZ, RZ, R63 ;  /* 0x000000ffff427224 */ /* 0x000fe200078e003f */
[----:B------:R1:W-:Y:S04]  /*c770*/  STS.128 [R80+0x400], R8 ;  /* 0x0004000850007388 */ /* 0x0003e80000000c00 */
[----:B------:R5:W-:Y:S04]  /*c780*/  STS.128 [R80+0x800], R4 ;  /* 0x0008000450007388 */ /* 0x000be80000000c00 */
[----:B------:R5:W-:Y:S01]  /*c790*/  STS.128 [R80+0xc00], R64 ;  /* 0x000c004050007388 */ /* 0x000be20000000c00 */
[----:B------:R-:W-:Y:S01]  /*c7a0*/  IMAD R52, R84, UR4, RZ ;  /* 0x0000000454347c24 */ /* 0x000fe2000f8e02ff */
[----:B------:R-:W-:Y:S01]  /*c7b0*/  ISETP.LT.AND P5, PT, R0, UR11, !P0 ;  /* 0x0000000b00007c0c */ /* 0x000fe2000c7a1270 */
[----:B------:R-:W-:-:S02]  /*c7c0*/  IMAD R53, R83, R77, RZ ;  /* 0x0000004d53357224 */ /* 0x000fc400078e02ff */
[-C--:B-1----:R-:W-:Y:S01]  /*c7d0*/  IMAD R9, R0, R77.reuse, RZ ;  /* 0x0000004d00097224 */ /* 0x082fe200078e02ff */
[----:B------:R-:W-:Y:S01]  /*c7e0*/  BAR.SYNC.DEFER_BLOCKING 0x0 ;  /* 0x0000000000007b1d */ /* 0x000fe20000010000 */
[----:B------:R-:W-:Y:S01]  /*c7f0*/  LEA R0, P1, R52, UR8, 0x2 ;  /* 0x0000000834007c11 */ /* 0x000fe2000f8210ff */
[----:B------:R-:W-:Y:S01]  /*c800*/  IMAD R55, R82, R77, RZ ;  /* 0x0000004d52377224 */ /* 0x000fe200078e02ff */
[----:B------:R-:W-:Y:S02]  /*c810*/  ISETP.LT.AND P3, PT, R83, UR11, !P0 ;  /* 0x0000000b53007c0c */ /* 0x000fe4000c761270 */
[----:B------:R-:W-:Y:S02]  /*c820*/  LEA.HI.X.SX32 R8, R52, UR9, 0x2, P1 ;  /* 0x0000000934087c11 */ /* 0x000fe400088f16ff */
[----:B-----5:R-:W-:Y:S01]  /*c830*/  LEA R4, P6, R53, R0, 0x2 ;  /* 0x0000000035047211 */ /* 0x020fe200078c10ff */
[----:B------:R-:W5:Y:S01]  /*c840*/  LDL.LU R64, [R1+0x10] ;  /* 0x0000100001407983 */ /* 0x000f620000300800 */
[----:B------:R-:W-:-:S02]  /*c850*/  ISETP.LT.AND P4, PT, R82, UR11, !P0 ;  /* 0x0000000b52007c0c */ /* 0x000fc4000c781270 */
[----:B------:R-:W-:Y:S01]  /*c860*/  LEA R10, P1, R9, R0, 0x2 ;  /* 0x00000000090a7211 */ /* 0x000fe200078210ff */
[-C--:B------:R-:W-:Y:S01]  /*c870*/  IMAD R57, R81, R77.reuse, RZ ;  /* 0x0000004d51397224 */ /* 0x080fe200078e02ff */
[----:B------:R-:W-:Y:S01]  /*c880*/  LEA.HI.X.SX32 R5, R53, R8, 0x2, P6 ;  /* 0x0000000835057211 */ /* 0x000fe200030f16ff */
[----:B------:R-:W5:Y:S01]  /*c890*/  LDL.LU R63, [R1+0xc] ;  /* 0x00000c00013f7983 */ /* 0x000f620000300800 */
[----:B------:R-:W-:Y:S02]  /*c8a0*/  LEA R6, P6, R55, R0, 0x2 ;  /* 0x0000000037067211 */ /* 0x000fe400078c10ff */
[-C--:B------:R-:W-:Y:S01]  /*c8b0*/  LEA.HI.X.SX32 R11, R9, R8.reuse, 0x2, P1 ;  /* 0x00000008090b7211 */ /* 0x080fe200008f16ff */
[----:B------:R-:W5:Y:S01]  /*c8c0*/  LDL.LU R62, [R1+0x8] ;  /* 0x00000800013e7983 */ /* 0x000f620000300800 */
[----:B------:R-:W-:Y:S01]  /*c8d0*/  LEA.HI.X.SX32 R7, R55, R8, 0x2, P6 ;  /* 0x0000000837077211 */ /* 0x000fe200030f16ff */
[----:B------:R-:W-:Y:S01]  /*c8e0*/  IMAD R55, R78, R77, RZ ;  /* 0x0000004d4e377224 */ /* 0x000fe200078e02ff */
[----:B------:R-:W-:-:S02]  /*c8f0*/  LEA R52, P6, R57, R0, 0x2 ;  /* 0x0000000039347211 */ /* 0x000fc400078c10ff */
[----:B------:R-:W-:Y:S01]  /*c900*/  ISETP.LT.AND P1, PT, R81, UR11, !P0 ;  /* 0x0000000b51007c0c */ /* 0x000fe2000c721270 */
[----:B------:R1:W-:Y:S01]  /*c910*/  @P5 STG.E desc[UR38][R10.64], R16 ;  /* 0x000000100a005986 */ /* 0x0003e2000c101926 */
[----:B------:R-:W-:Y:S01]  /*c920*/  LEA.HI.X.SX32 R53, R57, R8, 0x2, P6 ;  /* 0x0000000839357211 */ /* 0x000fe200030f16ff */
[----:B------:R-:W-:Y:S02]  /*c930*/  IMAD R57, R76, R77, RZ ;  /* 0x0000004d4c397224 */ /* 0x000fe400078e02ff */
[----:B------:R2:W-:Y:S01]  /*c940*/  @P3 STG.E desc[UR38][R4.64], R17 ;  /* 0x0000001104003986 */ /* 0x0005e2000c101926 */
[----:B------:R-:W-:-:S03]  /*c950*/  LEA R54, P6, R55, R0, 0x2 ;  /* 0x0000000037367211 */ /* 0x000fc600078c10ff */
[----:B------:R2:W-:Y:S01]  /*c960*/  @P4 STG.E desc[UR38][R6.64], R18 ;  /* 0x0000001206004986 */ /* 0x0005e2000c101926 */
[----:B------:R-:W-:Y:S02]  /*c970*/  LEA.HI.X.SX32 R55, R55, R8, 0x2, P6 ;  /* 0x0000000837377211 */ /* 0x000fe400030f16ff */
[----:B------:R-:W-:Y:S01]  /*c980*/  ISETP.LT.AND P5, PT, R78, UR11, !P0 ;  /* 0x0000000b4e007c0c */ /* 0x000fe2000c7a1270 */
[----:B------:R-:W2:Y:S01]  /*c990*/  LDS.128 R4, [R3+UR31] ;  /* 0x0000001f03047984 */ /* 0x000ea20008000c00 */
[C---:B-1----:R-:W-:Y:S02]  /*c9a0*/  LEA R10, P6, R57.reuse, R0, 0x2 ;  /* 0x00000000390a7211 */ /* 0x042fe400078c10ff */
[----:B------:R-:W-:Y:S01]  /*c9b0*/  ISETP.LT.AND P3, PT, R76, UR11, !P0 ;  /* 0x0000000b4c007c0c */ /* 0x000fe2000c761270 */
[----:B------:R1:W-:Y:S01]  /*c9c0*/  @P1 STG.E desc[UR38][R52.64], R19 ;  /* 0x0000001334001986 */ /* 0x0003e2000c101926 */
[----:B------:R-:W-:-:S07]  /*c9d0*/  LEA.HI.X.SX32 R11, R57, R8, 0x2, P6 ;  /* 0x00000008390b7211 */ /* 0x000fce00030f16ff */
[----:B------:R-:W-:Y:S04]  /*c9e0*/  @P5 STG.E desc[UR38][R54.64], R44 ;  /* 0x0000002c36005986 */ /* 0x000fe8000c101926 */
[----:B------:R-:W-:Y:S01]  /*c9f0*/  @P3 STG.E desc[UR38][R10.64], R45 ;  /* 0x0000002d0a003986 */ /* 0x000fe2000c101926 */
[C---:B--2---:R-:W-:Y:S01]  /*ca00*/  ISETP.LT.AND P4, PT, R61.reuse, UR11, !P0 ;  /* 0x0000000b3d007c0c */ /* 0x044fe2000c781270 */
[-C--:B------:R-:W-:Y:S02]  /*ca10*/  IMAD R59, R61, R77.reuse, RZ ;  /* 0x0000004d3d3b7224 */ /* 0x080fe400078e02ff */
[----:B------:R-:W2:Y:S01]  /*ca20*/  LDL.LU R61, [R1+0x4] ;  /* 0x00000400013d7983 */ /* 0x000ea20000300800 */
[C---:B---3--:R-:W-:Y:S01]  /*ca30*/  ISETP.LT.AND P1, PT, R60.reuse, UR11, !P0 ;  /* 0x0000000b3c007c0c */ /* 0x048fe2000c721270 */
[----:B------:R-:W-:-:S02]  /*ca40*/  IMAD R57, R60, R77, RZ ;  /* 0x0000004d3c397224 */ /* 0x000fc400078e02ff */
[----:B------:R-:W3:Y:S01]  /*ca50*/  LDL.LU R60, [R1] ;  /* 0x00000000013c7983 */ /* 0x000ee20000300800 */
[----:B------:R-:W-:-:S04]  /*ca60*/  LEA R16, P6, R59, R0, 0x2 ;  /* 0x000000003b107211 */ /* 0x000fc800078c10ff */
[----:B------:R-:W-:-:S05]  /*ca70*/  LEA.HI.X.SX32 R17, R59, R8, 0x2, P6 ;  /* 0x000000083b117211 */ /* 0x000fca00030f16ff */
[----:B------:R-:W-:Y:S01]  /*ca80*/  @P4 STG.E desc[UR38][R16.64], R46 ;  /* 0x0000002e10004986 */ /* 0x000fe2000c101926 */
[C---:B------:R-:W-:Y:S01]  /*ca90*/  ISETP.LT.AND P5, PT, R56.reuse, UR11, !P0 ;  /* 0x0000000b38007c0c */ /* 0x040fe2000c7a1270 */
[----:B------:R-:W-:Y:S01]  /*caa0*/  IMAD R59, R56, R77, RZ ;  /* 0x0000004d383b7224 */ /* 0x000fe200078e02ff */
[----:B------:R-:W-:-:S04]  /*cab0*/  LEA R56, P6, R57, R0, 0x2 ;  /* 0x0000000039387211 */ /* 0x000fc800078c10ff */
[----:B------:R-:W-:Y:S02]  /*cac0*/  LEA.HI.X.SX32 R57, R57, R8, 0x2, P6 ;  /* 0x0000000839397211 */ /* 0x000fe400030f16ff */
[----:B------:R-:W-:-:S03]  /*cad0*/  LEA R18, P6, R59, R0, 0x2 ;  /* 0x000000003b127211 */ /* 0x000fc600078c10ff */
[----:B------:R4:W-:Y:S01]  /*cae0*/  @P1 STG.E desc[UR38][R56.64], R47 ;  /* 0x0000002f38001986 */ /* 0x0009e2000c101926 */
[----:B-1----:R-:W-:Y:S02]  /*caf0*/  LEA.HI.X.SX32 R19, R59, R8, 0x2, P6 ;  /* 0x000000083b137211 */ /* 0x002fe400030f16ff */
[C---:B----4-:R-:W-:Y:S01]  /*cb00*/  ISETP.LT.AND P3, PT, R58.reuse, UR11, !P0 ;  /* 0x0000000b3a007c0c */ /* 0x050fe2000c761270 */
[----:B------:R-:W-:Y:S02]  /*cb10*/  IMAD R53, R58, R77, RZ ;  /* 0x0000004d3a357224 */ /* 0x000fe400078e02ff */
[----:B------:R-:W4:Y:S04]  /*cb20*/  LDL.LU R58, [R1+0xf8] ;  /* 0x0000f800013a7983 */ /* 0x000f280000300800 */
[----:B------:R-:W4:Y:S01]  /*cb30*/  LDL.LU R57, [R1+0xf4] ;  /* 0x0000f40001397983 */ /* 0x000f220000300800 */
[----:B------:R-:W-:-:S03]  /*cb40*/  LEA R52, P6, R53, R0, 0x2 ;  /* 0x0000000035347211 */ /* 0x000fc600078c10ff */
[----:B------:R-:W4:Y:S01]  /*cb50*/  LDL.LU R56, [R1+0xf0] ;  /* 0x0000f00001387983 */ /* 0x000f220000300800 */
[----:B------:R-:W-:-:S03]  /*cb60*/  LEA.HI.X.SX32 R53, R53, R8, 0x2, P6 ;  /* 0x0000000835357211 */ /* 0x000fc600030f16ff */
[----:B------:R-:W-:Y:S04]  /*cb70*/  @P5 STG.E desc[UR38][R18.64], R12 ;  /* 0x0000000c12005986 */ /* 0x000fe8000c101926 */
[----:B------:R1:W-:Y:S04]  /*cb80*/  @P3 STG.E desc[UR38][R52.64], R13 ;  /* 0x0000000d34003986 */ /* 0x0003e8000c101926 */
[----:B------:R-:W4:Y:S04]  /*cb90*/  LDL.LU R54, [R1+0xec] ;  /* 0x0000ec0001367983 */ /* 0x000f280000300800 */
[----:B-1----:R-:W4:Y:S04]  /*cba0*/  LDL.LU R53, [R1+0xe8] ;  /* 0x0000e80001357983 */ /* 0x002f280000300800 */
[----:B------:R-:W4:Y:S04]  /*cbb0*/  LDL.LU R52, [R1+0xe4] ;  /* 0x0000e40001347983 */ /* 0x000f280000300800 */
[----:B------:R-:W4:Y:S04]  /*cbc0*/  LDL.LU R46, [R1+0xe0] ;  /* 0x0000e000012e7983 */ /* 0x000f280000300800 */
[----:B------:R-:W4:Y:S01]  /*cbd0*/  LDL.LU R18, [R1+0xdc] ;  /* 0x0000dc0001127983 */ /* 0x000f220000300800 */
[CC--:B-----5:R-:W-:Y:S01]  /*cbe0*/  IMAD R55, R64.reuse, R77.reuse, RZ ;  /* 0x0000004d40377224 */ /* 0x0e0fe200078e02ff */
[----:B------:R-:W-:Y:S01]  /*cbf0*/  ISETP.LT.AND P4, PT, R64, UR11, !P0 ;  /* 0x0000000b40007c0c */ /* 0x000fe2000c781270 */
[----:B------:R-:W-:-:S03]  /*cc00*/  IMAD R45, R63, R77, RZ ;  /* 0x0000004d3f2d7224 */ /* 0x000fc600078e02ff */
[----:B------:R-:W-:Y:S02]  /*cc10*/  LEA R10, P6, R55, R0, 0x2 ;  /* 0x00000000370a7211 */ /* 0x000fe400078c10ff */
[----:B------:R-:W-:Y:S02]  /*cc20*/  ISETP.LT.AND P1, PT, R63, UR11, !P0 ;  /* 0x0000000b3f007c0c */ /* 0x000fe4000c721270 */
[----:B------:R-:W-:Y:S02]  /*cc30*/  LEA.HI.X.SX32 R11, R55, R8, 0x2, P6 ;  /* 0x00000008370b7211 */ /* 0x000fe400030f16ff */
[C---:B------:R-:W-:Y:S01]  /*cc40*/  LEA R16, P5, R45.reuse, R0, 0x2 ;  /* 0x000000002d107211 */ /* 0x040fe200078a10ff */
[C---:B------:R-:W-:Y:S01]  /*cc50*/  IMAD R55, R62.reuse, R77, RZ ;  /* 0x0000004d3e377224 */ /* 0x040fe200078e02ff */
[----:B------:R-:W-:Y:S01]  /*cc60*/  ISETP.LT.AND P3, PT, R62, UR11, !P0 ;  /* 0x0000000b3e007c0c */ /* 0x000fe2000c761270 */
[----:B------:R-:W-:Y:S01]  /*cc70*/  @P4 STG.E desc[UR38][R10.64], R14 ;  /* 0x0000000e0a004986 */ /* 0x000fe2000c101926 */
[----:B------:R-:W-:-:S02]  /*cc80*/  LEA.HI.X.SX32 R17, R45, R8, 0x2, P5 ;  /* 0x000000082d117211 */ /* 0x000fc400028f16ff */
[----:B------:R-:W-:-:S03]  /*cc90*/  LEA R44, P6, R55, R0, 0x2 ;  /* 0x00000000372c7211 */ /* 0x000fc600078c10ff */
[----:B------:R-:W-:Y:S01]  /*cca0*/  @P1 STG.E desc[UR38][R16.64], R15 ;  /* 0x0000000f10001986 */ /* 0x000fe2000c101926 */
[----:B------:R-:W-:Y:S01]  /*ccb0*/  LEA.HI.X.SX32 R45, R55, R8, 0x2, P6 ;  /* 0x00000008372d7211 */ /* 0x000fe200030f16ff */
[----:B------:R-:W-:-:S04]  /*ccc0*/  IMAD R9, R77, 0x40, R9 ;  /* 0x000000404d097824 */ /* 0x000fc800078e0209 */
[----:B------:R1:W-:Y:S01]  /*ccd0*/  @P3 STG.E desc[UR38][R44.64], R4 ;  /* 0x000000042c003986 */ /* 0x0003e2000c101926 */
[----:B------:R-:W-:-:S03]  /*cce0*/  ISETP.LT.AND P3, PT, R252, UR11, !P0 ;  /* 0x0000000bfc007c0c */ /* 0x000fc6000c761270 */
[----:B-1----:R-:W5:Y:S04]  /*ccf0*/  LDL.LU R45, [R1+0xd8] ;  /* 0x0000d800012d7983 */ /* 0x002f680000300800 */
[----:B------:R-:W5:Y:S01]  /*cd00*/  LDL.LU R44, [R1+0xd4] ;  /* 0x0000d400012c7983 */ /* 0x000f620000300800 */
[C---:B--2---:R-:W-:Y:S01]  /*cd10*/  IMAD R19, R61.reuse, R77, RZ ;  /* 0x0000004d3d137224 */ /* 0x044fe200078e02ff */
[----:B------:R-:W-:-:S04]  /*cd20*/  ISETP.LT.AND P4, PT, R61, UR11, !P0 ;  /* 0x0000000b3d007c0c */ /* 0x000fc8000c781270 */
[----:B------:R-:W-:Y:S01]  /*cd30*/  LEA R12, P1, R19, R0, 0x2 ;  /* 0x00000000130c7211 */ /* 0x000fe200078210ff */
[----:B---3--:R-:W-:-:S03]  /*cd40*/  IMAD R47, R60, R77, RZ ;  /* 0x0000004d3c2f7224 */ /* 0x008fc600078e02ff */
[----:B------:R-:W-:Y:S01]  /*cd50*/  LEA.HI.X.SX32 R13, R19, R8, 0x2, P1 ;  /* 0x00000008130d7211 */ /* 0x000fe200008f16ff */
[----:B------:R-:W-:Y:S01]  /*cd60*/  IMAD R19, R252, R77, RZ ;  /* 0x0000004dfc137224 */ /* 0x000fe200078e02ff */
[----:B------:R-:W-:-:S03]  /*cd70*/  LEA R10, P6, R47, R0, 0x2 ;  /* 0x000000002f0a7211 */ /* 0x000fc600078c10ff */
[----:B------:R1:W-:Y:S01]  /*cd80*/  @P4 STG.E desc[UR38][R12.64], R5 ;  /* 0x000000050c004986 */ /* 0x0003e2000c101926 */
[----:B------:R-:W-:Y:S02]  /*cd90*/  LEA R14, P4, R19, R0, 0x2 ;  /* 0x00000000130e7211 */ /* 0x000fe400078810ff */
[----:B------:R-:W-:Y:S02]  /*cda0*/  ISETP.LT.AND P5, PT, R60, UR11, !P0 ;  /* 0x0000000b3c007c0c */ /* 0x000fe4000c7a1270 */
[-C--:B------:R-:W-:Y:S02]  /*cdb0*/  LEA.HI.X.SX32 R11, R47, R8.reuse, 0x2, P6 ;  /* 0x000000082f0b7211 */ /* 0x080fe400030f16ff */
[----:B------:R-:W-:Y:S01]  /*cdc0*/  LEA.HI.X.SX32 R15, R19, R8, 0x2, P4 ;  /* 0x00000008130f7211 */ /* 0x000fe200020f16ff */
[----:B------:R-:W-:Y:S01]  /*cdd0*/  IMAD R19, R77, 0x4, R9 ;  /* 0x000000044d137824 */ /* 0x000fe200078e0209 */
[----:B------:R-:W-:-:S04]  /*cde0*/  LEA R16, P6, R9, R0, 0x2 ;  /* 0x0000000009107211 */ /* 0x000fc800078c10ff */
[----:B------:R-:W-:Y:S01]  /*cdf0*/  LEA.HI.X.SX32 R17, R9, R8, 0x2, P6 ;  /* 0x0000000809117211 */ /* 0x000fe200030f16ff */
[----:B------:R-:W-:Y:S01]  /*ce00*/  IMAD R9, R77, 0x4, R19 ;  /* 0x000000044d097824 */ /* 0x000fe200078e0213 */
[----:B------:R-:W-:Y:S01]  /*ce10*/  LEA R4, P6, R19, R0, 0x2 ;  /* 0x0000000013047211 */ /* 0x000fe200078c10ff */
[----:B------:R2:W-:Y:S02]  /*ce20*/  @P5 STG.E desc[UR38][R10.64], R6 ;  /* 0x000000060a005986 */ /* 0x0005e4000c101926 */
[----:B-1----:R-:W-:Y:S01]  /*ce30*/  IMAD R13, R77, 0x4, R9 ;  /* 0x000000044d0d7824 */ /* 0x002fe200078e0209 */
[----:B------:R-:W-:Y:S01]  /*ce40*/  LEA.HI.X.SX32 R5, R19, R8, 0x2, P6 ;  /* 0x0000000813057211 */ /* 0x000fe200030f16ff */
[----:B------:R1:W-:Y:S04]  /*ce50*/  @P3 STG.E desc[UR38][R14.64], R7 ;  /* 0x000000070e003986 */ /* 0x0003e8000c101926 */
[----:B------:R-:W-:Y:S01]  /*ce60*/  @P2 STG.E desc[UR38][R16.64], R28 ;  /* 0x0000001c10002986 */ /* 0x000fe2000c101926 */
[----:B--2---:R-:W-:-:S04]  /*ce70*/  LEA R10, P6, R9, R0, 0x2 ;  /* 0x00000000090a7211 */ /* 0x004fc800078c10ff */
[----:B------:R-:W-:Y:S02]  /*ce80*/  LEA.HI.X.SX32 R11, R9, R8, 0x2, P6 ;  /* 0x00000008090b7211 */ /* 0x000fe400030f16ff */
[----:B------:R-:W-:-:S04]  /*ce90*/  LEA R6, P6, R13, R0, 0x2 ;  /* 0x000000000d067211 */ /* 0x000fc800078c10ff */
[----:B-1----:R-:W-:Y:S02]  /*cea0*/  LEA.HI.X.SX32 R7, R13, R8, 0x2, P6 ;  /* 0x000000080d077211 */ /* 0x002fe400030f16ff */
[----:B----4-:R-:W-:Y:S02]  /*ceb0*/  ISETP.LT.AND P1, PT, R58, UR11, !P0 ;  /* 0x0000000b3a007c0c */ /* 0x010fe4000c721270 */
[----:B------:R-:W-:Y:S02]  /*cec0*/  ISETP.LT.AND P5, PT, R57, UR11, !P0 ;  /* 0x0000000b39007c0c */ /* 0x000fe4000c7a1270 */
[----:B------:R-:W-:-:S09]  /*ced0*/  ISETP.LT.AND P4, PT, R56, UR11, !P0 ;  /* 0x0000000b38007c0c */ /* 0x000fd2000c781270 */
[----:B------:R1:W-:Y:S04]  /*cee0*/  @P1 STG.E desc[UR38][R4.64], R29 ;  /* 0x0000001d04001986 */ /* 0x0003e8000c101926 */
[----:B------:R2:W-:Y:S04]  /*cef0*/  @P5 STG.E desc[UR38][R10.64], R30 ;  /* 0x0000001e0a005986 */ /* 0x0005e8000c101926 */
[----:B-1----:R-:W3:Y:S04]  /*cf00*/  LDL.LU R29, [R1+0xd0] ;  /* 0x0000d000011d7983 */ /* 0x002ee80000300800 */
[----:B------:R-:W-:Y:S04]  /*cf10*/  @P4 STG.E desc[UR38][R6.64], R31 ;  /* 0x0000001f06004986 */ /* 0x000fe8000c101926 */
[----:B------:R-:W4:Y:S01]  /*cf20*/  LDL.LU R28, [R1+0xcc] ;  /* 0x0000cc00011c7983 */ /* 0x000f220000300800 */
[----:B------:R-:W-:-:S03]  /*cf30*/  ISETP.LT.AND P4, PT, R18, UR11, !P0 ;  /* 0x0000000b12007c0c */ /* 0x000fc6000c781270 */
[----:B------:R-:W5:Y:S01]  /*cf40*/  LDL.LU R18, [R1+0xc8] ;  /* 0x0000c80001127983 */ /* 0x000f620000300800 */
[----:B------:R-:W-:-:S04]  /*cf50*/  IMAD R9, R77, 0x4, R13 ;  /* 0x000000044d097824 */ /* 0x000fc800078e020d */
[----:B------:R-:W-:Y:S01]  /*cf60*/  IMAD R15, R77, 0x4, R9 ;  /* 0x000000044d0f7824 */ /* 0x000fe200078e0209 */
[----:B------:R-:W-:Y:S02]  /*cf70*/  LEA R12, P6, R9, R0, 0x2 ;  /* 0x00000000090c7211 */ /* 0x000fe400078c10ff */
[----:B------:R-:W-:Y:S01]  /*cf80*/  ISETP.LT.AND P3, PT, R54, UR11, !P0 ;  /* 0x0000000b36007c0c */ /* 0x000fe2000c761270 */
[----:B------:R-:W-:Y:S01]  /*cf90*/  IMAD R5, R77, 0x4, R15 ;  /* 0x000000044d057824 */ /* 0x000fe200078e020f */
[----:B------:R-:W-:Y:S02]  /*cfa0*/  LEA.HI.X.SX32 R13, R9, R8, 0x2, P6 ;  /* 0x00000008090d7211 */ /* 0x000fe400030f16ff */
[----:B------:R-:W-:Y:S02]  /*cfb0*/  ISETP.LT.AND P2, PT, R53, UR11, !P0 ;  /* 0x0000000b35007c0c */ /* 0x000fe4000c741270 */
[----:B------:R-:W-:Y:S02]  /*cfc0*/  LEA R14, P6, R15, R0, 0x2 ;  /* 0x000000000f0e7211 */ /* 0x000fe400078c10ff */
[----:B------:R-:W-:-:S02]  /*cfd0*/  ISETP.LT.AND P1, PT, R52, UR11, !P0 ;  /* 0x0000000b34007c0c */ /* 0x000fc4000c721270 */
[----:B------:R-:W-:Y:S01]  /*cfe0*/  LEA.HI.X.SX32 R15, R15, R8, 0x2, P6 ;  /* 0x000000080f0f7211 */ /* 0x000fe200030f16ff */
[----:B------:R-:W-:Y:S01]  /*cff0*/  IMAD R9, R77, 0x4, R5 ;  /* 0x000000044d097824 */ /* 0x000fe200078e0205 */
[C---:B--2---:R-:W-:Y:S01]  /*d000*/  LEA R10, P6, R5.reuse, R0, 0x2 ;  /* 0x00000000050a7211 */ /* 0x044fe200078c10ff */
[----:B------:R1:W-:Y:S01]  /*d010*/  @P3 STG.E desc[UR38][R12.64], R40 ;  /* 0x000000280c003986 */ /* 0x0003e2000c101926 */
[----:B------:R-:W-:Y:S02]  /*d020*/  ISETP.LT.AND P5, PT, R46, UR11, !P0 ;  /* 0x0000000b2e007c0c */ /* 0x000fe4000c7a1270 */
[----:B------:R-:W-:Y:S01]  /*d030*/  LEA.HI.X.SX32 R11, R5, R8, 0x2, P6 ;  /* 0x00000008050b7211 */ /* 0x000fe200030f16ff */
[----:B------:R-:W-:Y:S01]  /*d040*/  IMAD R19, R77, 0x4, R9 ;  /* 0x000000044d137824 */ /* 0x000fe200078e0209 */
[C---:B------:R-:W-:Y:S01]  /*d050*/  LEA R16, P6, R9.reuse, R0, 0x2 ;  /* 0x0000000009107211 */ /* 0x040fe200078c10ff */
[----:B------:R2:W-:Y:S03]  /*d060*/  @P2 STG.E desc[UR38][R14.64], R41 ;  /* 0x000000290e002986 */ /* 0x0005e6000c101926 */
[----:B------:R-:W-:Y:S01]  /*d070*/  LEA.HI.X.SX32 R17, R9, R8, 0x2, P6 ;  /* 0x0000000809117211 */ /* 0x000fe200030f16ff */
[----:B------:R2:W-:Y:S04]  /*d080*/  @P1 STG.E desc[UR38][R10.64], R42 ;  /* 0x0000002a0a001986 */ /* 0x0005e8000c101926 */
[----:B-1----:R-:W2:Y:S01]  /*d090*/  LDL.LU R40, [R1+0xc4] ;  /* 0x0000c40001287983 */ /* 0x002ea20000300800 */
[----:B------:R-:W-:-:S03]  /*d0a0*/  LEA R12, P6, R19, R0, 0x2 ;  /* 0x00000000130c7211 */ /* 0x000fc600078c10ff */
[----:B------:R-:W2:Y:S04]  /*d0b0*/  LDL.LU R31, [R1+0xc0] ;  /* 0x0000c000011f7983 */ /* 0x000ea80000300800 */
[----:B------:R-:W2:Y:S01]  /*d0c0*/  LDL.LU R30, [R1+0xbc] ;  /* 0x0000bc00011e7983 */ /* 0x000ea20000300800 */
[----:B------:R-:W-:-:S03]  /*d0d0*/  LEA.HI.X.SX32 R13, R19, R8, 0x2, P6 ;  /* 0x00000008130d7211 */ /* 0x000fc600030f16ff */
[----:B------:R1:W-:Y:S04]  /*d0e0*/  @P5 STG.E desc[UR38][R16.64], R43 ;  /* 0x0000002b10005986 */ /* 0x0003e8000c101926 */
[----:B------:R1:W-:Y:S04]  /*d0f0*/  @P4 STG.E desc[UR38][R12.64], R48 ;  /* 0x000000300c004986 */ /* 0x0003e8000c101926 */
[----:B------:R-:W1:Y:S01]  /*d100*/  LDS.128 R4, [R3+UR31+0x1000] ;  /* 0x0010001f03047984 */ /* 0x000e620008000c00 */
[----:B---3--:R-:W-:-:S03]  /*d110*/  ISETP.LT.AND P1, PT, R29, UR11, !P0 ;  /* 0x0000000b1d007c0c */ /* 0x008fc6000c721270 */
[----:B------:R-:W3:Y:S01]  /*d120*/  LDL.LU R29, [R1+0xb8] ;  /* 0x0000b800011d7983 */ /* 0x000ee20000300800 */
[----:B----4-:R-:W-:-:S03]  /*d130*/  ISETP.LT.AND P5, PT, R28, UR11, !P0 ;  /* 0x0000000b1c007c0c */ /* 0x010fc6000c7a1270 */
[----:B------:R-:W4:Y:S01]  /*d140*/  LDL.LU R28, [R1+0xb4] ;  /* 0x0000b400011c7983 */ /* 0x000f220000300800 */
[----:B-----5:R-:W-:-:S03]  /*d150*/  ISETP.LT.AND P4, PT, R18, UR11, !P0 ;  /* 0x0000000b12007c0c */ /* 0x020fc6000c781270 */
[----:B------:R-:W5:Y:S01]  /*d160*/  LDL.LU R18, [R1+0xb0] ;  /* 0x0000b00001127983 */ /* 0x000f620000300800 */
[----:B------:R-:W-:-:S04]  /*d170*/  IMAD R9, R77, 0x4, R19 ;  /* 0x000000044d097824 */ /* 0x000fc800078e0213 */
[----:B------:R-:W-:Y:S01]  /*d180*/  IMAD R19, R77, 0x4, R9 ;  /* 0x000000044d137824 */ /* 0x000fe200078e0209 */
[----:B--2---:R-:W-:Y:S02]  /*d190*/  LEA R14, P6, R9, R0, 0x2 ;  /* 0x00000000090e7211 */ /* 0x004fe400078c10ff */
[----:B------:R-:W-:Y:S02]  /*d1a0*/  ISETP.LT.AND P3, PT, R45, UR11, !P0 ;  /* 0x0000000b2d007c0c */ /* 0x000fe4000c761270 */
[----:B------:R-:W-:Y:S01]  /*d1b0*/  LEA.HI.X.SX32 R15, R9, R8, 0x2, P6 ;  /* 0x00000008090f7211 */ /* 0x000fe200030f16ff */
[----:B------:R-:W-:Y:S01]  /*d1c0*/  IMAD R9, R77, 0x4, R19 ;  /* 0x000000044d097824 */ /* 0x000fe200078e0213 */
[C---:B------:R-:W-:Y:S02]  /*d1d0*/  LEA R10, P6, R19.reuse, R0, 0x2 ;  /* 0x00000000130a7211 */ /* 0x040fe400078c10ff */
[----:B------:R-:W-:Y:S02]  /*d1e0*/  ISETP.LT.AND P2, PT, R44, UR11, !P0 ;  /* 0x0000000b2c007c0c */ /* 0x000fe4000c741270 */
[----:B------:R-:W-:Y:S01]  /*d1f0*/  LEA.HI.X.SX32 R11, R19, R8, 0x2, P6 ;  /* 0x00000008130b7211 */ /* 0x000fe200030f16ff */
[----:B------:R-:W-:Y:S01]  /*d200*/  IMAD R19, R77, 0x4, R9 ;  /* 0x000000044d137824 */ /* 0x000fe200078e0209 */
[----:B-1----:R-:W-:-:S04]  /*d210*/  LEA R16, P6, R9, R0, 0x2 ;  /* 0x0000000009107211 */ /* 0x002fc800078c10ff */
[----:B------:R-:W-:Y:S01]  /*d220*/  LEA.HI.X.SX32 R17, R9, R8, 0x2, P6 ;  /* 0x0000000809117211 */ /* 0x000fe200030f16ff */
[----:B------:R-:W-:Y:S01]  /*d230*/  IMAD R9, R77, 0x4, R19 ;  /* 0x000000044d097824 */ /* 0x000fe200078e0213 */
[C---:B------:R-:W-:Y:S01]  /*d240*/  LEA R12, P6, R19.reuse, R0, 0x2 ;  /* 0x00000000130c7211 */ /* 0x040fe200078c10ff */
[----:B------:R1:W-:Y:S03]  /*d250*/  @P3 STG.E desc[UR38][R14.64], R49 ;  /* 0x000000310e003986 */ /* 0x0003e6000c101926 */
[----:B------:R-:W-:Y:S01]  /*d260*/  LEA.HI.X.SX32 R13, R19, R8, 0x2, P6 ;  /* 0x00000008130d7211 */ /* 0x000fe200030f16ff */
[----:B------:R-:W-:Y:S01]  /*d270*/  IMAD R19, R77, 0x4, R9 ;  /* 0x000000044d137824 */ /* 0x000fe200078e0209 */
[----:B------:R2:W-:Y:S01]  /*d280*/  @P2 STG.E desc[UR38][R10.64], R50 ;  /* 0x000000320a002986 */ /* 0x0005e2000c101926 */
[----:B-1----:R-:W-:-:S04]  /*d290*/  LEA R14, P6, R9, R0, 0x2 ;  /* 0x00000000090e7211 */ /* 0x002fc800078c10ff */
[----:B------:R-:W-:Y:S01]  /*d2a0*/  LEA.HI.X.SX32 R15, R9, R8, 0x2, P6 ;  /* 0x00000008090f7211 */ /* 0x000fe200030f16ff */
[----:B------:R-:W-:Y:S01]  /*d2b0*/  IMAD R9, R77, 0x4, R19 ;  /* 0x000000044d097824 */ /* 0x000fe200078e0213 */
[----:B--2---:R-:W-:Y:S01]  /*d2c0*/  LEA R10, P6, R19, R0, 0x2 ;  /* 0x00000000130a7211 */ /* 0x004fe200078c10ff */
[----:B------:R1:W-:Y:S01]  /*d2d0*/  @P1 STG.E desc[UR38][R16.64], R51 ;  /* 0x0000003310001986 */ /* 0x0003e2000c101926 */
[----:B------:R-:W-:Y:S02]  /*d2e0*/  ISETP.LT.AND P3, PT, R40, UR11, !P0 ;  /* 0x0000000b28007c0c */ /* 0x000fe4000c761270 */
[----:B------:R-:W-:Y:S01]  /*d2f0*/  ISETP.LT.AND P2, PT, R31, UR11, !P0 ;  /* 0x0000000b1f007c0c */ /* 0x000fe2000c741270 */
[----:B------:R-:W2:Y:S01]  /*d300*/  LDL.LU R40, [R1+0xac] ;  /* 0x0000ac0001287983 */ /* 0x000ea20000300800 */
[----:B------:R-:W-:Y:S02]  /*d310*/  ISETP.LT.AND P1, PT, R30, UR11, !P0 ;  /* 0x0000000b1e007c0c */ /* 0x000fe4000c721270 */
[----:B------:R-:W-:Y:S01]  /*d320*/  LEA.HI.X.SX32 R11, R19, R8, 0x2, P6 ;  /* 0x00000008130b7211 */ /* 0x000fe200030f16ff */
[----:B------:R-:W2:Y:S01]  /*d330*/  LDL.LU R31, [R1+0xa8] ;  /* 0x0000a800011f7983 */ /* 0x000ea20000300800 */
[----:B------:R-:W-:-:S03]  /*d340*/  IMAD R19, R77, 0x4, R9 ;  /* 0x000000044d137824 */ /* 0x000fc600078e0209 */
[----:B------:R1:W-:Y:S02]  /*d350*/  @P5 STG.E desc[UR38][R12.64], R4 ;  /* 0x000000040c005986 */ /* 0x0003e4000c101926 */
[C---:B-1----:R-:W-:Y:S02]  /*d360*/  LEA R16, P6, R9.reuse, R0, 0x2 ;  /* 0x0000000009107211 */ /* 0x042fe400078c10ff */
[----:B------:R-:W2:Y:S02]  /*d370*/  LDL.LU R30, [R1+0xa0] ;  /* 0x0000a000011e7983 */ /* 0x000ea40000300800 */
[----:B------:R-:W-:Y:S02]  /*d380*/  LEA.HI.X.SX32 R17, R9, R8, 0x2, P6 ;  /* 0x0000000809117211 */ /* 0x000fe400030f16ff */
[----:B------:R-:W-:Y:S01]  /*d390*/  @P4 STG.E desc[UR38][R14.64], R5 ;  /* 0x000000050e004986 */ /* 0x000fe2000c101926 */
[----:B------:R-:W-:-:S03]  /*d3a0*/  LEA R12, P6, R19, R0, 0x2 ;  /* 0x00000000130c7211 */ /* 0x000fc600078c10ff */
[----:B------:R-:W-:Y:S01]  /*d3b0*/  @P3 STG.E desc[UR38][R10.64], R6 ;  /* 0x000000060a003986 */ /* 0x000fe2000c101926 */
[----:B------:R-:W-:-:S03]  /*d3c0*/  LEA.HI.X.SX32 R13, R19, R8, 0x2, P6 ;  /* 0x00000008130d7211 */ /* 0x000fc600030f16ff */
[----:B------:R1:W-:Y:S04]  /*d3d0*/  @P2 STG.E desc[UR38][R16.64], R7 ;  /* 0x0000000710002986 */ /* 0x0003e8000c101926 */
[----:B------:R1:W-:Y:S01]  /*d3e0*/  @P1 STG.E desc[UR38][R12.64], R24 ;  /* 0x000000180c001986 */ /* 0x0003e2000c101926 */
[----:B---3--:R-:W-:-:S03]  /*d3f0*/  ISETP.LT.AND P5, PT, R29, UR11, !P0 ;  /* 0x0000000b1d007c0c */ /* 0x008fc6000c7a1270 */
[----:B------:R-:W3:Y:S01]  /*d400*/  LDL.LU R29, [R1+0x9c] ;  /* 0x00009c00011d7983 */ /* 0x000ee20000300800 */
[----:B----4-:R-:W-:-:S03]  /*d410*/  ISETP.LT.AND P4, PT, R28, UR11, !P0 ;  /* 0x0000000b1c007c0c */ /* 0x010fc6000c781270 */
[----:B------:R-:W4:Y:S01]  /*d420*/  LDL.LU R28, [R1+0x98] ;  /* 0x00009800011c7983 */ /* 0x000f220000300800 */
[----:B-----5:R-:W-:-:S03]  /*d430*/  ISETP.LT.AND P3, PT, R18, UR11, !P0 ;  /* 0x0000000b12007c0c */ /* 0x020fc6000c761270 */
[----:B------:R-:W5:Y:S04]  /*d440*/  LDL.LU R18, [R1+0x94] ;  /* 0x0000940001127983 */ /* 0x000f680000300800 */
[----:B-1----:R-:W5:Y:S04]  /*d450*/  LDL.LU R16, [R1+0x90] ;  /* 0x0000900001107983 */ /* 0x002f680000300800 */
[----:B------:R-:W5:Y:S04]  /*d460*/  LDL.LU R14, [R1+0x8c] ;  /* 0x00008c00010e7983 */ /* 0x000f680000300800 */
[----:B------:R-:W5:Y:S01]  /*d470*/  LDL.LU R24, [R1+0x88] ;  /* 0x0000880001187983 */ /* 0x000f620000300800 */
[----:B------:R-:W-:-:S04]  /*d480*/  IMAD R9, R77, 0x4, R19 ;  /* 0x000000044d097824 */ /* 0x000fc800078e0213 */
[----:B------:R-:W-:Y:S01]  /*d490*/  IMAD R15, R77, 0x4, R9 ;  /* 0x000000044d0f7824 */ /* 0x000fe200078e0209 */
[----:B------:R-:W-:-:S04]  /*d4a0*/  LEA R4, P6, R9, R0, 0x2 ;  /* 0x0000000009047211 */ /* 0x000fc800078c10ff */
[----:B------:R-:W-:Y:S01]  /*d4b0*/  LEA.HI.X.SX32 R5, R9, R8, 0x2, P6 ;  /* 0x0000000809057211 */ /* 0x000fe200030f16ff */
[----:B------:R-:W-:Y:S01]  /*d4c0*/  IMAD R9, R77, 0x4, R15 ;  /* 0x000000044d097824 */ /* 0x000fe200078e020f */
[----:B------:R-:W-:-:S04]  /*d4d0*/  LEA R10, P6, R15, R0, 0x2 ;  /* 0x000000000f0a7211 */ /* 0x000fc800078c10ff */
[----:B------:R-:W-:Y:S01]  /*d4e0*/  LEA.HI.X.SX32 R11, R15, R8, 0x2, P6 ;  /* 0x000000080f0b7211 */ /* 0x000fe200030f16ff */
[----:B------:R-:W-:Y:S01]  /*d4f0*/  IMAD R15, R77, 0x4, R9 ;  /* 0x000000044d0f7824 */ /* 0x000fe200078e0209 */
[----:B------:R-:W-:-:S04]  /*d500*/  LEA R6, P6, R9, R0, 0x2 ;  /* 0x0000000009067211 */ /* 0x000fc800078c10ff */
[----:B------:R-:W-:Y:S01]  /*d510*/  LEA.HI.X.SX32 R7, R9, R8, 0x2, P6 ;  /* 0x0000000809077211 */ /* 0x000fe200030f16ff */
[----:B------:R-:W-:Y:S01]  /*d520*/  IMAD R9, R77, 0x4, R15 ;  /* 0x000000044d097824 */ /* 0x000fe200078e020f */
[C---:B------:R-:W-:Y:S01]  /*d530*/  LEA R12, P6, R15.reuse, R0, 0x2 ;  /* 0x000000000f0c7211 */ /* 0x040fe200078c10ff */
[----:B------:R1:W-:Y:S03]  /*d540*/  @P5 STG.E desc[UR38][R4.64], R25 ;  /* 0x0000001904005986 */ /* 0x0003e6000c101926 */
[----:B------:R-:W-:Y:S01]  /*d550*/  LEA.HI.X.SX32 R13, R15, R8, 0x2, P6 ;  /* 0x000000080f0d7211 */ /* 0x000fe200030f16ff */
[----:B------:R-:W-:Y:S01]  /*d560*/  IMAD R15, R77, 0x4, R9 ;  /* 0x000000044d0f7824 */ /* 0x000fe200078e0209 */
[----:B------:R2:W-:Y:S02]  /*d570*/  @P4 STG.E desc[UR38][R10.64], R26 ;  /* 0x0000001a0a004986 */ /* 0x0005e4000c101926 */
[----:B--2---:R-:W-:-:S02]  /*d580*/  ISETP.LT.AND P2, PT, R40, UR11, !P0 ;  /* 0x0000000b28007c0c */ /* 0x004fc4000c741270 */
[----:B-1----:R-:W-:Y:S02]  /*d590*/  LEA R4, P6, R9, R0, 0x2 ;  /* 0x0000000009047211 */ /* 0x002fe400078c10ff */
[----:B------:R-:W-:Y:S02]  /*d5a0*/  ISETP.LT.AND P1, PT, R31, UR11, !P0 ;  /* 0x0000000b1f007c0c */ /* 0x000fe4000c721270 */
[----:B------:R-:W-:Y:S01]  /*d5b0*/  LEA.HI.X.SX32 R5, R9, R8, 0x2, P6 ;  /* 0x0000000809057211 */ /* 0x000fe200030f16ff */
[----:B------:R-:W-:Y:S01]  /*d5c0*/  IMAD R9, R77, 0x4, R15 ;  /* 0x000000044d097824 */ /* 0x000fe200078e020f */
[C---:B------:R-:W-:Y:S01]  /*d5d0*/  LEA R10, P6, R15.reuse, R0, 0x2 ;  /* 0x000000000f0a7211 */ /* 0x040fe200078c10ff */
[----:B------:R1:W-:Y:S01]  /*d5e0*/  @P3 STG.E desc[UR38][R6.64], R27 ;  /* 0x0000001b06003986 */ /* 0x0003e2000c101926 */
[----:B------:R-:W-:Y:S02]  /*d5f0*/  ISETP.LT.AND P5, PT, R30, UR11, !P0 ;  /* 0x0000000b1e007c0c */ /* 0x000fe4000c7a1270 */
[----:B------:R-:W-:Y:S01]  /*d600*/  LEA.HI.X.SX32 R11, R15, R8, 0x2, P6 ;  /* 0x000000080f0b7211 */ /* 0x000fe200030f16ff */
[----:B-1----:R-:W2:Y:S01]  /*d610*/  LDL.LU R27, [R1+0x84] ;  /* 0x00008400011b7983 */ /* 0x002ea20000300800 */
[----:B------:R-:W-:-:S03]  /*d620*/  LEA R6, P6, R9, R0, 0x2 ;  /* 0x0000000009067211 */ /* 0x000fc600078c10ff */
[----:B------:R-:W2:Y:S04]  /*d630*/  LDL.LU R26, [R1+0x80] ;  /* 0x00008000011a7983 */ /* 0x000ea80000300800 */
[----:B------:R-:W2:Y:S01]  /*d640*/  LDL.LU R25, [R1+0x7c] ;  /* 0x00007c0001197983 */ /* 0x000ea20000300800 */
[----:B------:R-:W-:-:S03]  /*d650*/  LEA.HI.X.SX32 R7, R9, R8, 0x2, P6 ;  /* 0x0000000809077211 */ /* 0x000fc600030f16ff */
[----:B------:R1:W-:Y:S04]  /*d660*/  @P2 STG.E desc[UR38][R12.64], R36 ;  /* 0x000000240c002986 */ /* 0x0003e8000c101926 */
[----:B------:R1:W-:Y:S04]  /*d670*/  @P1 STG.E desc[UR38][R4.64], R37 ;  /* 0x0000002504001986 */ /* 0x0003e8000c101926 */
[----:B------:R-:W-:Y:S01]  /*d680*/  @P5 STG.E desc[UR38][R10.64], R38 ;  /* 0x000000260a005986 */ /* 0x000fe2000c101926 */
[----:B---3--:R-:W-:Y:S02]  /*d690*/  ISETP.LT.AND P4, PT, R29, UR11, !P0 ;  /* 0x0000000b1d007c0c */ /* 0x008fe4000c781270 */
[----:B----4-:R-:W-:-:S02]  /*d6a0*/  ISETP.LT.AND P3, PT, R28, UR11, !P0 ;  /* 0x0000000b1c007c0c */ /* 0x010fc4000c761270 */
[----:B------:R-:W3:Y:S09]  /*d6b0*/  LDL.LU R28, [R1+0x78] ;  /* 0x00007800011c7983 */ /* 0x000ef20000300800 */
[----:B------:R-:W-:Y:S01]  /*d6c0*/  @P4 STG.E desc[UR38][R6.64], R39 ;  /* 0x0000002706004986 */ /* 0x000fe2000c101926 */
[----:B-----5:R-:W-:-:S03]  /*d6d0*/  ISETP.LT.AND P5, PT, R14, UR11, !P0 ;  /* 0x0000000b0e007c0c */ /* 0x020fc6000c7a1270 */
[----:B------:R-:W4:Y:S01]  /*d6e0*/  LDL.LU R14, [R1+0x74] ;  /* 0x00007400010e7983 */ /* 0x000f220000300800 */
[----:B------:R-:W-:-:S03]  /*d6f0*/  ISETP.LT.AND P4, PT, R24, UR11, !P0 ;  /* 0x0000000b18007c0c */ /* 0x000fc6000c781270 */
[----:B------:R-:W5:Y:S01]  /*d700*/  LDL.LU R24, [R1+0x70] ;  /* 0x0000700001187983 */ /* 0x000f620000300800 */
[----:B------:R-:W-:Y:S01]  /*d710*/  ISETP.LT.AND P2, PT, R18, UR11, !P0 ;  /* 0x0000000b12007c0c */ /* 0x000fe2000c741270 */
[C---:B------:R-:W-:Y:S01]  /*d720*/  IMAD R15, R77.reuse, 0x4, R9 ;  /* 0x000000044d0f7824 */ /* 0x040fe200078e0209 */
[----:B------:R-:W-:Y:S02]  /*d730*/  ISETP.LT.AND P1, PT, R16, UR11, !P0 ;  /* 0x0000000b10007c0c */ /* 0x000fe4000c721270 */
[----:B------:R1:W2:Y:S01]  /*d740*/  LDS.128 R16, [R3+UR31+0x2000] ;  /* 0x0020001f03107984 */ /* 0x0002a20008000c00 */
[----:B------:R-:W-:Y:S01]  /*d750*/  IMAD R9, R77, 0x4, R15 ;  /* 0x000000044d097824 */ /* 0x000fe200078e020f */
[----:B-1----:R-:W-:-:S04]  /*d760*/  LEA R12, P6, R15, R0, 0x2 ;  /* 0x000000000f0c7211 */ /* 0x002fc800078c10ff */
[----:B------:R-:W-:Y:S02]  /*d770*/  LEA.HI.X.SX32 R13, R15, R8, 0x2, P6 ;  /* 0x000000080f0d7211 */ /* 0x000fe400030f16ff */
[----:B------:R-:W-:Y:S01]  /*d780*/  LEA R4, P6, R9, R0, 0x2 ;  /* 0x0000000009047211 */ /* 0x000fe200078c10ff */
[----:B------:R-:W-:-:S03]  /*d790*/  IMAD R3, R77, 0x4, R9 ;  /* 0x000000044d037824 */ /* 0x000fc600078e0209 */
        /* <DEDUP_REMOVED lines=10> */
[----:B-1----:R-:W-:-:S02]  /*d840*/  LEA R12, P6, R3, R0, 0x2 ;  /* 0x00000000030c7211 */ /* 0x002fc400078c10ff */
[----:B------:R1:W-:Y:S02]  /*d850*/  @P1 STG.E desc[UR38][R10.64], R70 ;  /* 0x000000460a001986 */ /* 0x0003e4000c101926 */
[----:B------:R-:W-:Y:S01]  /*d860*/  LEA.HI.X.SX32 R13, R3, R8, 0x2, P6 ;  /* 0x00000008030d7211 */ /* 0x000fe200030f16ff */
[----:B------:R-:W-:Y:S01]  /*d870*/  IMAD R3, R77, 0x4, R9 ;  /* 0x000000044d037824 */ /* 0x000fe200078e0209 */
[----:B------:R-:W-:-:S04]  /*d880*/  LEA R4, P6, R9, R0, 0x2 ;  /* 0x0000000009047211 */ /* 0x000fc800078c10ff */
[----:B------:R-:W-:Y:S02]  /*d890*/  LEA.HI.X.SX32 R5, R9, R8, 0x2, P6 ;  /* 0x0000000809057211 */ /* 0x000fe400030f16ff */
[----:B--2---:R-:W-:Y:S02]  /*d8a0*/  ISETP.LT.AND P3, PT, R27, UR11, !P0 ;  /* 0x0000000b1b007c0c */ /* 0x004fe4000c761270 */
[----:B------:R-:W2:Y:S01]  /*d8b0*/  LDL.LU R27, [R1+0x6c] ;  /* 0x00006c00011b7983 */ /* 0x000ea20000300800 */
[----:B------:R-:W-:-:S03]  /*d8c0*/  ISETP.LT.AND P2, PT, R26, UR11, !P0 ;  /* 0x0000000b1a007c0c */ /* 0x000fc6000c741270 */
[----:B------:R-:W2:Y:S01]  /*d8d0*/  LDL.LU R26, [R1+0x68] ;  /* 0x00006800011a7983 */ /* 0x000ea20000300800 */
[----:B------:R-:W-:-:S03]  /*d8e0*/  ISETP.LT.AND P1, PT, R25, UR11, !P0 ;  /* 0x0000000b19007c0c */ /* 0x000fc6000c721270 */
[----:B------:R-:W2:Y:S01]  /*d8f0*/  LDL.LU R25, [R1+0x64] ;  /* 0x0000640001197983 */ /* 0x000ea20000300800 */
[----:B-1----:R-:W-:-:S03]  /*d900*/  LEA R10, P6, R3, R0, 0x2 ;  /* 0x00000000030a7211 */ /* 0x002fc600078c10ff */
[----:B------:R-:W2:Y:S01]  /*d910*/  LDL.LU R15, [R1+0x60] ;  /* 0x00006000010f7983 */ /* 0x000ea20000300800 */
[----:B------:R-:W-:-:S03]  /*d920*/  LEA.HI.X.SX32 R11, R3, R8, 0x2, P6 ;  /* 0x00000008030b7211 */ /* 0x000fc600030f16ff */
[----:B------:R-:W-:Y:S04]  /*d930*/  @P5 STG.E desc[UR38][R6.64], R71 ;  /* 0x0000004706005986 */ /* 0x000fe8000c101926 */
[----:B------:R-:W-:Y:S04]  /*d940*/  @P4 STG.E desc[UR38][R12.64], R16 ;  /* 0x000000100c004986 */ /* 0x000fe8000c101926 */
[----:B------:R-:W-:Y:S04]  /*d950*/  @P3 STG.E desc[UR38][R4.64], R17 ;  /* 0x0000001104003986 */ /* 0x000fe8000c101926 */
[----:B------:R1:W-:Y:S01]  /*d960*/  @P2 STG.E desc[UR38][R10.64], R18 ;  /* 0x000000120a002986 */ /* 0x0003e2000c101926 */
[----:B----4-:R-:W-:-:S03]  /*d970*/  ISETP.LT.AND P4, PT, R14, UR11, !P0 ;  /* 0x0000000b0e007c0c */ /* 0x010fc6000c781270 */
[----:B------:R-:W4:Y:S01]  /*d980*/  LDL.LU R14, [R1+0x5c] ;  /* 0x00005c00010e7983 */ /* 0x000f220000300800 */
[----:B-----5:R-:W-:-:S03]  /*d990*/  ISETP.LT.AND P3, PT, R24, UR11, !P0 ;  /* 0x0000000b18007c0c */ /* 0x020fc6000c761270 */
[----:B------:R-:W5:Y:S04]  /*d9a0*/  LDL.LU R24, [R1+0x58] ;  /* 0x0000580001187983 */ /* 0x000f680000300800 */
[----:B-1----:R-:W5:Y:S04]  /*d9b0*/  LDL.LU R18, [R1+0x54] ;  /* 0x0000540001127983 */ /* 0x002f680000300800 */
[----:B------:R-:W5:Y:S01]  /*d9c0*/  LDL.LU R16, [R1+0x50] ;  /* 0x0000500001107983 */ /* 0x000f620000300800 */
[----:B------:R-:W-:Y:S01]  /*d9d0*/  IMAD R9, R77, 0x4, R3 ;  /* 0x000000044d097824 */ /* 0x000fe200078e0203 */
[----:B---3--:R-:W-:-:S02]  /*d9e0*/  ISETP.LT.AND P5, PT, R28, UR11, !P0 ;  /* 0x0000000b1c007c0c */ /* 0x008fc4000c7a1270 */
[----:B------:R-:W3:Y:S01]  /*d9f0*/  LDL.LU R17, [R1+0x4c] ;  /* 0x00004c0001117983 */ /* 0x000ee20000300800 */
        /* <DEDUP_REMOVED lines=14> */
[----:B------:R2:W-:Y:S01]  /*dae0*/  @P5 STG.E desc[UR38][R12.64], R20 ;  /* 0x000000140c005986 */ /* 0x0005e2000c101926 */
[----:B-1----:R-:W-:-:S03]  /*daf0*/  LEA R6, P6, R9, R0, 0x2 ;  /* 0x0000000009067211 */ /* 0x002fc600078c10ff */
[----:B------:R1:W-:Y:S01]  /*db00*/  @P4 STG.E desc[UR38][R4.64], R21 ;  /* 0x0000001504004986 */ /* 0x0003e2000c101926 */
[----:B------:R-:W-:Y:S01]  /*db10*/  LEA.HI.X.SX32 R7, R9, R8, 0x2, P6 ;  /* 0x0000000809077211 */ /* 0x000fe200030f16ff */
[----:B------:R-:W-:Y:S01]  /*db20*/  IMAD R9, R77, 0x4, R3 ;  /* 0x000000044d097824 */ /* 0x000fe200078e0203 */
[----:B--2---:R-:W-:Y:S02]  /*db30*/  LEA R12, P6, R3, R0, 0x2 ;  /* 0x00000000030c7211 */ /* 0x004fe400078c10ff */
[----:B------:R-:W-:Y:S02]  /*db40*/  ISETP.LT.AND P2, PT, R27, UR11, !P0 ;  /* 0x0000000b1b007c0c */ /* 0x000fe4000c741270 */
[----:B------:R-:W-:Y:S02]  /*db50*/  ISETP.LT.AND P1, PT, R26, UR11, !P0 ;  /* 0x0000000b1a007c0c */ /* 0x000fe4000c721270 */
[----:B------:R-:W-:Y:S02]  /*db60*/  ISETP.LT.AND P5, PT, R25, UR11, !P0 ;  /* 0x0000000b19007c0c */ /* 0x000fe4000c7a1270 */
[----:B------:R-:W-:-:S02]  /*db70*/  LEA.HI.X.SX32 R13, R3, R8, 0x2, P6 ;  /* 0x00000008030d7211 */ /* 0x000fc400030f16ff */
[----:B------:R-:W-:Y:S02]  /*db80*/  ISETP.LT.AND P4, PT, R15, UR11, !P0 ;  /* 0x0000000b0f007c0c */ /* 0x000fe4000c781270 */
[----:B------:R-:W2:Y:S01]  /*db90*/  LDL.LU R15, [R1+0x48] ;  /* 0x00004800010f7983 */ /* 0x000ea20000300800 */
[----:B-1----:R-:W-:-:S04]  /*dba0*/  LEA R4, P6, R9, R0, 0x2 ;  /* 0x0000000009047211 */ /* 0x002fc800078c10ff */
[----:B------:R-:W-:Y:S01]  /*dbb0*/  LEA.HI.X.SX32 R5, R9, R8, 0x2, P6 ;  /* 0x0000000809057211 */ /* 0x000fe200030f16ff */
[----:B------:R1:W-:Y:S04]  /*dbc0*/  @P3 STG.E desc[UR38][R10.64], R22 ;  /* 0x000000160a003986 */ /* 0x0003e8000c101926 */
[----:B------:R1:W-:Y:S04]  /*dbd0*/  @P2 STG.E desc[UR38][R6.64], R23 ;  /* 0x0000001706002986 */ /* 0x0003e8000c101926 */
[----:B------:R1:W-:Y:S04]  /*dbe0*/  @P1 STG.E desc[UR38][R12.64], R32 ;  /* 0x000000200c001986 */ /* 0x0003e8000c101926 */
[----:B------:R1:W-:Y:S01]  /*dbf0*/  @P5 STG.E desc[UR38][R4.64], R33 ;  /* 0x0000002104005986 */ /* 0x0003e2000c101926 */
[----:B------:R-:W-:-:S03]  /*dc00*/  IMAD R3, R77, 0x4, R9 ;  /* 0x000000044d037824 */ /* 0x000fc600078e0209 */
[----:B------:R-:W1:Y:S01]  /*dc10*/  LDS.128 R20, [R2+UR31+0x3000] ;  /* 0x0030001f02147984 */ /* 0x000e620008000c00 */
[----:B----4-:R-:W-:-:S03]  /*dc20*/  ISETP.LT.AND P3, PT, R14, UR11, !P0 ;  /* 0x0000000b0e007c0c */ /* 0x010fc6000c761270 */
[----:B------:R-:W4:Y:S01]  /*dc30*/  LDL.LU R14, [R1+0x44] ;  /* 0x00004400010e7983 */ /* 0x000f220000300800 */
[----:B-----5:R-:W-:-:S03]  /*dc40*/  ISETP.LT.AND P1, PT, R18, UR11, !P0 ;  /* 0x0000000b12007c0c */ /* 0x020fc6000c721270 */
[----:B------:R-:W5:Y:S01]  /*dc50*/  LDL.LU R18, [R1+0x40] ;  /* 0x0000400001127983 */ /* 0x000f620000300800 */
[----:B------:R-:W-:-:S03]  /*dc60*/  ISETP.LT.AND P5, PT, R16, UR11, !P0 ;  /* 0x0000000b10007c0c */ /* 0x000fc6000c7a1270 */
[----:B------:R-:W5:Y:S01]  /*dc70*/  LDL.LU R16, [R1+0x3c] ;  /* 0x00003c0001107983 */ /* 0x000f620000300800 */
[----:B-1----:R-:W-:Y:S01]  /*dc80*/  LEA R10, P6, R3, R0, 0x2 ;  /* 0x00000000030a7211 */ /* 0x002fe200078c10ff */
[----:B------:R-:W-:-:S03]  /*dc90*/  IMAD R9, R77, 0x4, R3 ;  /* 0x000000044d097824 */ /* 0x000fc600078e0203 */
[----:B------:R-:W-:Y:S01]  /*dca0*/  LEA.HI.X.SX32 R11, R3, R8, 0x2, P6 ;  /* 0x00000008030b7211 */ /* 0x000fe200030f16ff */
[----:B------:R-:W-:Y:S01]  /*dcb0*/  IMAD R3, R77, 0x4, R9 ;  /* 0x000000044d037824 */ /* 0x000fe200078e0209 */
[----:B------:R-:W-:-:S04]  /*dcc0*/  LEA R6, P6, R9, R0, 0x2 ;  /* 0x0000000009067211 */ /* 0x000fc800078c10ff */
[----:B------:R-:W-:Y:S01]  /*dcd0*/  LEA.HI.X.SX32 R7, R9, R8, 0x2, P6 ;  /* 0x0000000809077211 */ /* 0x000fe200030f16ff */
[----:B------:R-:W-:Y:S01]  /*dce0*/  IMAD R9, R77, 0x4, R3 ;  /* 0x000000044d097824 */ /* 0x000fe200078e0203 */
[C---:B------:R-:W-:Y:S02]  /*dcf0*/  LEA R12, P6, R3.reuse, R0, 0x2 ;  /* 0x00000000030c7211 */ /* 0x040fe400078c10ff */
[----:B------:R-:W-:Y:S02]  /*dd00*/  ISETP.LT.AND P2, PT, R24, UR11, !P0 ;  /* 0x0000000b18007c0c */ /* 0x000fe4000c741270 */
[----:B------:R-:W-:Y:S01]  /*dd10*/  LEA.HI.X.SX32 R13, R3, R8, 0x2, P6 ;  /* 0x00000008030d7211 */ /* 0x000fe200030f16ff */
[----:B------:R-:W-:Y:S01]  /*dd20*/  IMAD R3, R77, 0x4, R9 ;  /* 0x000000044d037824 */ /* 0x000fe200078e0209 */
[C---:B------:R-:W-:Y:S01]  /*dd30*/  LEA R4, P6, R9.reuse, R0, 0x2 ;  /* 0x0000000009047211 */ /* 0x040fe200078c10ff */
[----:B------:R1:W-:Y:S03]  /*dd40*/  @P4 STG.E desc[UR38][R10.64], R34 ;  /* 0x000000220a004986 */ /* 0x0003e6000c101926 */
[----:B------:R-:W-:Y:S01]  /*dd50*/  LEA.HI.X.SX32 R5, R9, R8, 0x2, P6 ;  /* 0x0000000809057211 */ /* 0x000fe200030f16ff */
[----:B------:R3:W-:Y:S01]  /*dd60*/  @P3 STG.E desc[UR38][R6.64], R35 ;  /* 0x0000002306003986 */ /* 0x0007e2000c101926 */
[----:B-1----:R-:W-:-:S03]  /*dd70*/  IMAD R11, R77, 0x4, R3 ;  /* 0x000000044d0b7824 */ /* 0x002fc600078e0203 */
[----:B------:R1:W-:Y:S01]  /*dd80*/  @P2 STG.E desc[UR38][R12.64], R72 ;  /* 0x000000480c002986 */ /* 0x0003e2000c101926 */
[----:B------:R-:W-:-:S03]  /*dd90*/  IMAD R9, R77, 0x4, R11 ;  /* 0x000000044d097824 */ /* 0x000fc600078e020b */
[----:B------:R1:W-:Y:S01]  /*dda0*/  @P1 STG.E desc[UR38][R4.64], R73 ;  /* 0x0000004904001986 */ /* 0x0003e2000c101926 */
[-C--:B------:R-:W-:Y:S02]  /*ddb0*/  LEA R2, P6, R3, R0.reuse, 0x2 ;  /* 0x0000000003027211 */ /* 0x080fe400078c10ff */
[----:B---3--:R-:W-:Y:S02]  /*ddc0*/  LEA R6, P1, R11, R0, 0x2 ;  /* 0x000000000b067211 */ /* 0x008fe400078210ff */
[----:B------:R-:W-:Y:S02]  /*ddd0*/  ISETP.LT.AND P4, PT, R17, UR11, !P0 ;  /* 0x0000000b11007c0c */ /* 0x000fe4000c781270 */
[-C--:B------:R-:W-:Y:S02]  /*dde0*/  LEA.HI.X.SX32 R3, R3, R8.reuse, 0x2, P6 ;  /* 0x0000000803037211 */ /* 0x080fe400030f16ff */
[----:B------:R-:W-:Y:S02]  /*ddf0*/  LEA.HI.X.SX32 R7, R11, R8, 0x2, P1 ;  /* 0x000000080b077211 */ /* 0x000fe400008f16ff */
[----:B------:R-:W-:-:S02]  /*de00*/  LEA R10, P6, R9, R0, 0x2 ;  /* 0x00000000090a7211 */ /* 0x000fc400078c10ff */
[----:B--2---:R-:W-:Y:S01]  /*de10*/  ISETP.LT.AND P3, PT, R15, UR11, !P0 ;  /* 0x0000000b0f007c0c */ /* 0x004fe2000c761270 */
[----:B------:R-:W-:-:S04]  /*de20*/  IMAD R15, R77, 0x4, R9 ;  /* 0x000000044d0f7824 */ /* 0x000fc800078e0209 */
[----:B------:R-:W-:Y:S01]  /*de30*/  IMAD R17, R77, 0x4, R15 ;  /* 0x000000044d117824 */ /* 0x000fe200078e020f */
[----:B-1----:R-:W-:Y:S02]  /*de40*/  LEA R12, P1, R15, R0, 0x2 ;  /* 0x000000000f0c7211 */ /* 0x002fe400078210ff */
[-C--:B------:R-:W-:Y:S01]  /*de50*/  LEA.HI.X.SX32 R11, R9, R8.reuse, 0x2, P6 ;  /* 0x00000008090b7211 */ /* 0x080fe200030f16ff */
[----:B------:R-:W-:Y:S01]  /*de60*/  IMAD R77, R77, 0x4, R17 ;  /* 0x000000044d4d7824 */ /* 0x000fe200078e0211 */
[----:B------:R-:W-:Y:S01]  /*de70*/  LEA.HI.X.SX32 R13, R15, R8, 0x2, P1 ;  /* 0x000000080f0d7211 */ /* 0x000fe200008f16ff */
[----:B------:R1:W-:Y:S04]  /*de80*/  @P5 STG.E desc[UR38][R2.64], R74 ;  /* 0x0000004a02005986 */ /* 0x0003e8000c101926 */
[----:B------:R1:W-:Y:S04]  /*de90*/  @P4 STG.E desc[UR38][R6.64], R75 ;  /* 0x0000004b06004986 */ /* 0x0003e8000c101926 */
[----:B------:R1:W-:Y:S01]  /*dea0*/  @P3 STG.E desc[UR38][R10.64], R20 ;  /* 0x000000140a003986 */ /* 0x0003e2000c101926 */
[----:B----4-:R-:W-:-:S02]  /*deb0*/  ISETP.LT.AND P2, PT, R14, UR11, !P0 ;  /* 0x0000000b0e007c0c */ /* 0x010fc4000c741270 */
[C---:B------:R-:W-:Y:S02]  /*dec0*/  LEA R14, P6, R17.reuse, R0, 0x2 ;  /* 0x00000000110e7211 */ /* 0x040fe400078c10ff */
[----:B-----5:R-:W-:Y:S02]  /*ded0*/  ISETP.LT.AND P1, PT, R18, UR11, !P0 ;  /* 0x0000000b12007c0c */ /* 0x020fe4000c721270 */
[----:B------:R-:W-:Y:S02]  /*dee0*/  ISETP.LT.AND P0, PT, R16, UR11, !P0 ;  /* 0x0000000b10007c0c */ /* 0x000fe4000c701270 */
[----:B------:R-:W-:Y:S02]  /*def0*/  LEA.HI.X.SX32 R15, R17, R8, 0x2, P6 ;  /* 0x00000008110f7211 */ /* 0x000fe400030f16ff */
[----:B------:R-:W-:-:S03]  /*df00*/  LEA R4, P6, R77, R0, 0x2 ;  /* 0x000000004d047211 */ /* 0x000fc600078c10ff */
[----:B------:R1:W-:Y:S01]  /*df10*/  @P2 STG.E desc[UR38][R12.64], R21 ;  /* 0x000000150c002986 */ /* 0x0003e2000c101926 */
[----:B------:R-:W-:-:S03]  /*df20*/  LEA.HI.X.SX32 R5, R77, R8, 0x2, P6 ;  /* 0x000000084d057211 */ /* 0x000fc600030f16ff */
[----:B------:R1:W-:Y:S04]  /*df30*/  @P1 STG.E desc[UR38][R14.64], R22 ;  /* 0x000000160e001986 */ /* 0x0003e8000c101926 */
[----:B------:R1:W-:Y:S01]  /*df40*/  @P0 STG.E desc[UR38][R4.64], R23 ;  /* 0x0000001704000986 */ /* 0x0003e2000c101926 */
[----:B------:R-:W-:Y:S06]  /*df50*/  BAR.SYNC.DEFER_BLOCKING 0x0 ;  /* 0x0000000000007b1d */ /* 0x000fec0000010000 */
[----:B------:R-:W-:Y:S05]  /*df60*/  BRA.U UP0, `(.L_x_13) ;  /* 0x0000000100a07547 */ /* 0x000fea000b800000 */
[----:B------:R-:W2:Y:S01]  /*df70*/  S2UR UR5, SR_CgaCtaId ;  /* 0x00000000000579c3 */ /* 0x000ea20000008800 */
[----:B------:R-:W-:Y:S01]  /*df80*/  NOP ;  /* 0x0000000000007918 */ /* 0x000fe20000000000 */
[----:B------:R-:W-:Y:S01]  /*df90*/  UMOV UR4, 0x50 ;  /* 0x0000005000047882 */ /* 0x000fe20000000000 */
[----:B------:R-:W-:Y:S02]  /*dfa0*/  IMAD.U32 R0, RZ, RZ, UR30 ;  /* 0x0000001eff007e24 */ /* 0x000fe4000f8e00ff */
[----:B-1----:R-:W-:Y:S02]  /*dfb0*/  IMAD.MOV.U32 R3, RZ, RZ, 0xff ;  /* 0x000000ffff037424 */ /* 0x002fe400078e00ff */
[----:B------:R-:W-:Y:S01]  /*dfc0*/  IMAD.MOV.U32 R7, RZ, RZ, 0x1 ;  /* 0x00000001ff077424 */ /* 0x000fe200078e00ff */
[----:B------:R-:W-:-:S04]  /*dfd0*/  LOP3.LUT R0, R0, 0xffff, RZ, 0xc0, !PT ;  /* 0x0000ffff00007812 */ /* 0x000fc800078ec0ff */
[----:B------:R-:W-:-:S05]  /*dfe0*/  SHF.R.U32.HI R0, RZ, 0x5, R0 ;  /* 0x00000005ff007819 */ /* 0x000fca0000011600 */
[----:B------:R-:W-:Y:S01]  /*dff0*/  VIADD R2, R0, 0x10 ;  /* 0x0000001000027836 */ /* 0x000fe20000000000 */
[----:B------:R-:W-:Y:S01]  /*e000*/  SHF.L.U32 R0, R3, R0, RZ ;  /* 0x0000000003007219 */ /* 0x000fe200000006ff */
[----:B--2---:R-:W-:-:S03]  /*e010*/  ULEA UR6, UR5, UR4, 0x18 ;  /* 0x0000000405067291 */ /* 0x004fc6000f8ec0ff */
[----:B------:R-:W-:-:S04]  /*e020*/  SHF.L.U32 R3, R7, R2, RZ ;  /* 0x0000000207037219 */ /* 0x000fc800000006ff */
[----:B------:R-:W-:Y:S02]  /*e030*/  LOP3.LUT R0, R3, R0, RZ, 0xfc, !PT ;  /* 0x0000000003007212 */ /* 0x000fe400078efcff */
[----:B------:R-:W1:Y:S02]  /*e040*/  LDS R5, [UR6] ;  /* 0x00000006ff057984 */ /* 0x000e640008000800 */
[C---:B------:R-:W-:Y:S02]  /*e050*/  LOP3.LUT R2, R0.reuse, 0xffff, RZ, 0xc0, !PT ;  /* 0x0000ffff00027812 */ /* 0x040fe400078ec0ff */
[----:B-1----:R-:W-:-:S04]  /*e060*/  LOP3.LUT R3, R0, 0xffff, R5, 0x80, !PT ;  /* 0x0000ffff00037812 */ /* 0x002fc800078e8005 */
[----:B------:R-:W-:-:S13]  /*e070*/  ISETP.NE.AND P0, PT, R3, R2, PT ;  /* 0x000000020300720c */ /* 0x000fda0003f05270 */
[----:B------:R-:W-:Y:S05]  /*e080*/  @P0 BRA `(.L_x_14) ;  /* 0x0000000000500947 */ /* 0x000fea0003800000 */
[----:B------:R-:W-:Y:S02]  /*e090*/  SHF.R.U32.HI R5, RZ, 0x10, R5 ;  /* 0x00000010ff057819 */ /* 0x000fe40000011605 */
[----:B------:R-:W-:-:S04]  /*e0a0*/  SHF.R.U32.HI R2, RZ, 0x10, R0 ;  /* 0x00000010ff027819 */ /* 0x000fc80000011600 */
[----:B------:R-:W-:-:S04]  /*e0b0*/  LOP3.LUT R5, R5, R2, RZ, 0xc0, !PT ;  /* 0x0000000205057212 */ /* 0x000fc800078ec0ff */
[----:B------:R-:W-:-:S13]  /*e0c0*/  ISETP.NE.AND P0, PT, R5, R2, PT ;  /* 0x000000020500720c */ /* 0x000fda0003f05270 */
[----:B------:R-:W-:Y:S05]  /*e0d0*/  @P0 BRA `(.L_x_15) ;  /* 0x0000000000300947 */ /* 0x000fea0003800000 */
[----:B------:R-:W-:Y:S01]  /*e0e0*/  R2UR UR4, R0 ;  /* 0x00000000000472ca */ /* 0x000fe200000e0000 */
[----:B------:R-:W-:Y:S01]  /*e0f0*/  VOTEU.ANY UR5, UPT, PT ;  /* 0x0000000000057886 */ /* 0x000fe200038e0100 */
[----:B------:R-:W1:Y:S01]  /*e100*/  S2R R0, SR_LANEID ;  /* 0x0000000000007919 */ /* 0x000e620000000000 */
[----:B------:R-:W-:-:S10]  /*e110*/  UFLO.U32 UR5, UR5 ;  /* 0x00000005000572bd */ /* 0x000fd400080e0000 */
[----:B------:R-:W-:-:S06]  /*e120*/  ULOP3.LUT UR4, URZ, UR4, URZ, 0x33, !UPT ;  /* 0x00000004ff047292 */ /* 0x000fcc000f8e33ff */
[----:B------:R-:W-:-:S04]  /*e130*/  IMAD.U32 R2, RZ, RZ, UR4 ;  /* 0x00000004ff027e24 */ /* 0x000fc8000f8e00ff */
[----:B------:R-:W2:Y:S02]  /*e140*/  REDUX UR7, R2 ;  /* 0x00000000020773c4 */ /* 0x000ea40000000000 */
[----:B------:R3:W-:Y:S01]  /*e150*/  UTCATOMSWS.AND URZ, UR4 ;  /* 0x0000000400ff79e3 */ /* 0x0007e20008000000 */
[----:B-1----:R-:W-:Y:S01]  /*e160*/  ISETP.EQ.U32.AND P0, PT, R0, UR5, PT ;  /* 0x0000000500007c0c */ /* 0x002fe2000bf02070 */
[----:B--2---:R-:W-:-:S12]  /*e170*/  IMAD.U32 R0, RZ, RZ, UR7 ;  /* 0x00000007ff007e24 */ /* 0x004fd8000f8e00ff */
[----:B------:R3:W-:Y:S01]  /*e180*/  @P0 ATOMS.AND RZ, [UR6], R0 ;  /* 0x00000000ffff098c */ /* 0x0007e2000a800006 */
[----:B------:R-:W-:Y:S05]  /*e190*/  BRA `(.L_x_13) ;  /* 0x0000000000147947 */ /* 0x000fea0003800000 */
.L_x_15:
[----:B------:R-:W-:-:S07]  /*e1a0*/  MOV R2, 0xe1c0 ;  /* 0x0000e1c000027802 */ /* 0x000fce0000000f00 */
[----:B------:R-:W-:Y:S05]  /*e1b0*/  CALL.REL.NOINC `($__internal_0_$__cuda_sm10x_tcgen05_guardrail_trap_col_being_dealloced_not_returned_by_alloc) ;  /* 0x00000000002c7944 */ /* 0x000fea0003c00000 */
[----:B------:R-:W-:Y:S05]  /*e1c0*/  BRA `(.L_x_13) ;  /* 0x0000000000087947 */ /* 0x000fea0003800000 */
.L_x_14:
[----:B------:R-:W-:-:S07]  /*e1d0*/  MOV R2, 0xe1f0 ;  /* 0x0000e1f000027802 */ /* 0x000fce0000000f00 */
[----:B------:R-:W-:Y:S05]  /*e1e0*/  CALL.REL.NOINC `($__internal_2_$__cuda_sm10x_tcgen05_guardrail_trap_unallocated_columns_being_dealloced) ;  /* 0x0000000000387944 */ /* 0x000fea0003c00000 */
.L_x_13:
[----:B------:R-:W-:Y:S01]  /*e1f0*/  NOP ;  /* 0x0000000000007918 */ /* 0x000fe20000000000 */
[----:B---3--:R-:W-:Y:S05]  /*e200*/  EXIT ;  /* 0x000000000000794d */ /* 0x008fea0003800000 */
.L_x_9:
[----:B------:R-:W1:Y:S02]  /*e210*/  SYNCS.PHASECHK.TRANS64.TRYWAIT P0, [UR33], R126 ;  /* 0x0000007eff0075a7 */ /* 0x000e640008001121 */
[----:B-1----:R-:W-:Y:S05]  /*e220*/  @!P0 BRA `(.L_x_9) ;  /* 0xfffffffc00f88947 */ /* 0x002fea000383ffff */
[----:B------:R-:W-:Y:S05]  /*e230*/  BRA `(.L_x_16) ;  /* 0xffffffc400347947 */ /* 0x000fea000383ffff */
.L_x_12:
[----:B------:R-:W2:Y:S02]  /*e240*/  SYNCS.PHASECHK.TRANS64.TRYWAIT P0, [UR28], R2 ;  /* 0x00000002ff0075a7 */ /* 0x000ea4000800111c */
[----:B--2---:R-:W-:Y:S05]  /*e250*/  @!P0 BRA `(.L_x_12) ;  /* 0xfffffffc00f88947 */ /* 0x004fea000383ffff */
[----:B------:R-:W-:Y:S05]  /*e260*/  BRA `(.L_x_11) ;  /* 0xffffffdc00487947 */ /* 0x000fea000383ffff */
        .weak           $__internal_0_$__cuda_sm10x_tcgen05_guardrail_trap_col_being_dealloced_not_returned_by_alloc
        .type           $__internal_0_$__cuda_sm10x_tcgen05_guardrail_trap_col_being_dealloced_not_returned_by_alloc,@function
        .size           $__internal_0_$__cuda_sm10x_tcgen05_guardrail_trap_col_being_dealloced_not_returned_by_alloc,($__internal_1_$__cuda_sm10x_tcgen05_guardrail_trap_phase_invalid_during_alloc - $__internal_0_$__cuda_sm10x_tcgen05_guardrail_trap_col_being_dealloced_not_returned_by_alloc)
$__internal_0_$__cuda_sm10x_tcgen05_guardrail_trap_col_being_dealloced_not_returned_by_alloc:
[----:B------:R-:W-:Y:S05]  /*e270*/  BPT.TRAP 0x1 ;  /* 0x000000040000795c */ /* 0x000fea0000300000 */
[----:B------:R-:W-:-:S04]  /*e280*/  IMAD.MOV.U32 R3, RZ, RZ, 0x0 ;  /* 0x00000000ff037424 */ /* 0x000fc800078e00ff */
[----:B------:R-:W-:Y:S05]  /*e290*/  RET.REL.NODEC R2 `(matmul_kernel) ;  /* 0xffffff1c02587950 */ /* 0x000fea0003c3ffff */
        .weak           $__internal_1_$__cuda_sm10x_tcgen05_guardrail_trap_phase_invalid_during_alloc
        .type           $__internal_1_$__cuda_sm10x_tcgen05_guardrail_trap_phase_invalid_during_alloc,@function
        .size           $__internal_1_$__cuda_sm10x_tcgen05_guardrail_trap_phase_invalid_during_alloc,($__internal_2_$__cuda_sm10x_tcgen05_guardrail_trap_unallocated_columns_being_dealloced - $__internal_1_$__cuda_sm10x_tcgen05_guardrail_trap_phase_invalid_during_alloc)
$__internal_1_$__cuda_sm10x_tcgen05_guardrail_trap_phase_invalid_during_alloc:
[----:B------:R-:W-:Y:S05]  /*e2a0*/  BPT.TRAP 0x1 ;  /* 0x000000040000795c */ /* 0x000fea0000300000 */
[----:B------:R-:W-:-:S04]  /*e2b0*/  IMAD.MOV.U32 R3, RZ, RZ, 0x0 ;  /* 0x00000000ff037424 */ /* 0x000fc800078e00ff */
[----:B------:R-:W-:Y:S05]  /*e2c0*/  RET.REL.NODEC R2 `(matmul_kernel) ;  /* 0xffffff1c024c7950 */ /* 0x000fea0003c3ffff */
        .weak           $__internal_2_$__cuda_sm10x_tcgen05_guardrail_trap_unallocated_columns_being_dealloced
        .type           $__internal_2_$__cuda_sm10x_tcgen05_guardrail_trap_unallocated_columns_being_dealloced,@function
        .size           $__internal_2_$__cuda_sm10x_tcgen05_guardrail_trap_unallocated_columns_being_dealloced,(.L_x_20 - $__internal_2_$__cuda_sm10x_tcgen05_guardrail_trap_unallocated_columns_being_dealloced)
$__internal_2_$__cuda_sm10x_tcgen05_guardrail_trap_unallocated_columns_being_dealloced:
[----:B------:R-:W-:Y:S05]  /*e2d0*/  BPT.TRAP 0x1 ;  /* 0x000000040000795c */ /* 0x000fea0000300000 */
[----:B------:R-:W-:-:S04]  /*e2e0*/  IMAD.MOV.U32 R3, RZ, RZ, 0x0 ;  /* 0x00000000ff037424 */ /* 0x000fc800078e00ff */
[----:B------:R-:W-:Y:S05]  /*e2f0*/  RET.REL.NODEC R2 `(matmul_kernel) ;  /* 0xffffff1c02407950 */ /* 0x000fea0003c3ffff */
.L_x_17:
[----:B------:R-:W-:-:S00]  /*e300*/  BRA `(.L_x_17) ;  /* 0xfffffffc00fc7947 */ /* 0x000fc0000383ffff */
[----:B------:R-:W-:-:S00]  /*e310*/  NOP ;  /* 0x0000000000007918 */ /* 0x000fc00000000000 */
        /* <DEDUP_REMOVED lines=14> */
.L_x_20:


//--------------------- .nv.shared.matmul_kernel  --------------------------
	.section	.nv.shared.matmul_kernel,"aw",@nobits
	.sectionflags	@""
	.align	16
	.zero		1024


//--------------------- .nv.shared.reserved.0     --------------------------
	.section	.nv.shared.reserved.0,"aw",@nobits
	.align	8
	.weak		__nv_reservedSMEM_offset_0_alias
	.size		__nv_reservedSMEM_offset_0_alias, 0, 64
	.other		__nv_reservedSMEM_offset_0_alias,@"STO_CUDA_RESERVED_SHARED STV_DEFAULT"
__nv_reservedSMEM_offset_0_alias:
	.zero		0
.nv.shared.reserved.0:
	.zero		64
	.weak		__nv_reservedSMEM_allocation_phase
	.type		__nv_reservedSMEM_allocation_phase,@object
	.size		__nv_reservedSMEM_allocation_phase,(.L_0 - __nv_reservedSMEM_allocation_phase)
__nv_reservedSMEM_allocation_phase:
	.zero		1
.L_0:
	.zero		7
	.weak		__nv_reservedSMEM_devtool_atexit_pc
	.type		__nv_reservedSMEM_devtool_atexit_pc,@object
	.size		__nv_reservedSMEM_devtool_atexit_pc,(__nv_reservedSMEM_allocation_mask - __nv_reservedSMEM_devtool_atexit_pc)
__nv_reservedSMEM_devtool_atexit_pc:
	.zero		8
	.weak		__nv_reservedSMEM_allocation_mask
	.type		__nv_reservedSMEM_allocation_mask,@object
	.size		__nv_reservedSMEM_allocation_mask,(.L_2 - __nv_reservedSMEM_allocation_mask)
__nv_reservedSMEM_allocation_mask:
	.zero		4
.L_2:


//--------------------- .nv.constant0.matmul_kernel --------------------------
	.section	.nv.constant0.matmul_kernel,"a",@progbits
	.sectionflags	@""
	.align	4
.nv.constant0.matmul_kernel:
	.zero		976


//--------------------- SYMBOLS --------------------------

	.type		.nv.reservedSmem.offset0,@object
	.size		.nv.reservedSmem.offset0,0x4
	.type		.nv.reservedSmem.cap,@object
	.size		.nv.reservedSmem.cap,0x4
